	.target	sm_100a

	.elftype	@"ET_EXEC"


//--------------------- .note.nv.tkinfo           --------------------------
	.section	.note.nv.tkinfo,"",@"SHT_NOTE"
	.sectionflags	@"SHF_NOTE_NV_TKINFO"
	.tkinfo
        /*0018*/ 	.word	0x00000002
        /*0030*/ 	.string	""
        /*0030*/ 	.string	"ptxas"
        /*0030*/ 	.string	"Cuda compilation tools, release 13.0, V13.0.88"
        /*0030*/ 	.string	"Build cuda_13.0.r13.0/compiler.36424714_0"
        /*0030*/ 	.string	"-arch sm_100a -m 64 "



//--------------------- .note.nv.cuinfo           --------------------------
	.section	.note.nv.cuinfo,"",@"SHT_NOTE"
	.sectionflags	@"SHF_NOTE_NV_CUINFO"
        /*0018*/ 	.short	0x0002
        /*001a*/ 	.short	0x0064
        /*001c*/ 	.short	0x0082
	.zero		2


//--------------------- .nv.info                  --------------------------
	.section	.nv.info,"",@"SHT_CUDA_INFO"
	.align	4


	//----- nvinfo : EIATTR_REGCOUNT
	.align		4
        /*0000*/ 	.byte	0x04, 0x2f
        /*0002*/ 	.short	(.L_19 - .L_18)
	.align		4
.L_18:
        /*0004*/ 	.word	index@(_ZN7cutlass13device_kernelINS_4gemm6kernel13GemmUniversalIN4cute5tupleIJiiiiEEENS1_10collective13CollectiveMmaINS1_35MainloopSm100TmaUmmaWarpSpecializedILi8ELi2ELi4ENS5_IJNS4_1CILi1EEESB_SB_EEEEENS5_IJNSA_ILi128EEENSA_ILi64EEESF_EEENS_10bfloat16_tENS5_IJSB_llEEESH_NS5_IJlSB_lEEENS4_8TiledMMAINS4_8MMA_AtomIJNS4_20SM100_MMA_F16BF16_SSISH_SH_fLi128ELi64ELNS4_4UMMA5MajorE1ELSO_0ELNSN_7ScaleInE0ELSP_0EEEEEENS4_6LayoutISC_NS5_IJNSA_ILi0EEEST_ST_EEEEENS5_IJNS4_10UnderscoreESW_SW_EEEEENS4_13SM90_TMA_LOADENS4_14ComposedLayoutINS4_7SwizzleILi3ELi4ELi3EEENS4_18smem_ptr_flag_bitsILi16EEENSS_INS5_IJSF_NSA_ILi8EEEEEENS5_IJSB_SF_EEEEEEEvNS4_8identityESZ_NS10_IS12_S14_NSS_INS5_IJS15_SF_EEENS5_IJSF_SB_EEEEEEEvS1A_EENS_8epilogue10collective18CollectiveEpilogueINS1G_23Sm100TmaWarpSpecializedILi3ELi2ELi32ELb1ELb0EEEJSG_NS5_IJNSS_ISE_SB_EENSS_INSA_ILi32EEESB_EEEEESH_SJ_SH_SJ_NS1G_6fusion15FusionCallbacksIS1K_NS1P_17LinearCombinationISH_fSH_fLNS_15FloatRoundStyleE2EEESG_S1O_JEEENS4_5SM1004TMEM4LOAD26SM100_TMEM_LOAD_32dp32b32xESZ_NS10_INS11_ILi2ELi4ELi3EEES14_NSS_INS5_IJS15_S1M_EEENS5_IJS1M_SB_EEEEEEENS4_39AutoVectorizingCopyWithAssumedAlignmentILi128EEENS4_14SM90_TMA_STOREES23_S25_S25_EEEvvEEEEvNT_6ParamsE)
        /*0008*/ 	.word	0x0000006f


	//----- nvinfo : EIATTR_FRAME_SIZE
	.align		4
.L_19:
        /*000c*/ 	.byte	0x04, 0x11
        /*000e*/ 	.short	(.L_21 - .L_20)
	.align		4
.L_20:
        /*0010*/ 	.word	index@($__internal_2_$__cuda_sm10x_tcgen05_guardrail_trap_unallocated_columns_being_dealloced)
        /*0014*/ 	.word	0x00000000


	//----- nvinfo : EIATTR_FRAME_SIZE
	.align		4
.L_21:
        /*0018*/ 	.byte	0x04, 0x11
        /*001a*/ 	.short	(.L_23 - .L_22)
	.align		4
.L_22:
        /*001c*/ 	.word	index@($__internal_1_$__cuda_sm10x_tcgen05_guardrail_trap_phase_invalid_during_alloc)
        /*0020*/ 	.word	0x00000000


	//----- nvinfo : EIATTR_FRAME_SIZE
	.align		4
.L_23:
        /*0024*/ 	.byte	0x04, 0x11
        /*0026*/ 	.short	(.L_25 - .L_24)
	.align		4
.L_24:
        /*0028*/ 	.word	index@($__internal_0_$__cuda_sm10x_tcgen05_guardrail_trap_col_being_dealloced_not_returned_by_alloc)
        /*002c*/ 	.word	0x00000000


	//----- nvinfo : EIATTR_FRAME_SIZE
	.align		4
.L_25:
        /*0030*/ 	.byte	0x04, 0x11
        /*0032*/ 	.short	(.L_27 - .L_26)
	.align		4
.L_26:
        /*0034*/ 	.word	index@(_ZN7cutlass13device_kernelINS_4gemm6kernel13GemmUniversalIN4cute5tupleIJiiiiEEENS1_10collective13CollectiveMmaINS1_35MainloopSm100TmaUmmaWarpSpecializedILi8ELi2ELi4ENS5_IJNS4_1CILi1EEESB_SB_EEEEENS5_IJNSA_ILi128EEENSA_ILi64EEESF_EEENS_10bfloat16_tENS5_IJSB_llEEESH_NS5_IJlSB_lEEENS4_8TiledMMAINS4_8MMA_AtomIJNS4_20SM100_MMA_F16BF16_SSISH_SH_fLi128ELi64ELNS4_4UMMA5MajorE1ELSO_0ELNSN_7ScaleInE0ELSP_0EEEEEENS4_6LayoutISC_NS5_IJNSA_ILi0EEEST_ST_EEEEENS5_IJNS4_10UnderscoreESW_SW_EEEEENS4_13SM90_TMA_LOADENS4_14ComposedLayoutINS4_7SwizzleILi3ELi4ELi3EEENS4_18smem_ptr_flag_bitsILi16EEENSS_INS5_IJSF_NSA_ILi8EEEEEENS5_IJSB_SF_EEEEEEEvNS4_8identityESZ_NS10_IS12_S14_NSS_INS5_IJS15_SF_EEENS5_IJSF_SB_EEEEEEEvS1A_EENS_8epilogue10collective18CollectiveEpilogueINS1G_23Sm100TmaWarpSpecializedILi3ELi2ELi32ELb1ELb0EEEJSG_NS5_IJNSS_ISE_SB_EENSS_INSA_ILi32EEESB_EEEEESH_SJ_SH_SJ_NS1G_6fusion15FusionCallbacksIS1K_NS1P_17LinearCombinationISH_fSH_fLNS_15FloatRoundStyleE2EEESG_S1O_JEEENS4_5SM1004TMEM4LOAD26SM100_TMEM_LOAD_32dp32b32xESZ_NS10_INS11_ILi2ELi4ELi3EEES14_NSS_INS5_IJS15_S1M_EEENS5_IJS1M_SB_EEEEEEENS4_39AutoVectorizingCopyWithAssumedAlignmentILi128EEENS4_14SM90_TMA_STOREES23_S25_S25_EEEvvEEEEvNT_6ParamsE)
        /*0038*/ 	.word	0x00000000


	//----- nvinfo : EIATTR_MIN_STACK_SIZE
	.align		4
.L_27:
        /*003c*/ 	.byte	0x04, 0x12
        /*003e*/ 	.short	(.L_29 - .L_28)
	.align		4
.L_28:
        /*0040*/ 	.word	index@(_ZN7cutlass13device_kernelINS_4gemm6kernel13GemmUniversalIN4cute5tupleIJiiiiEEENS1_10collective13CollectiveMmaINS1_35MainloopSm100TmaUmmaWarpSpecializedILi8ELi2ELi4ENS5_IJNS4_1CILi1EEESB_SB_EEEEENS5_IJNSA_ILi128EEENSA_ILi64EEESF_EEENS_10bfloat16_tENS5_IJSB_llEEESH_NS5_IJlSB_lEEENS4_8TiledMMAINS4_8MMA_AtomIJNS4_20SM100_MMA_F16BF16_SSISH_SH_fLi128ELi64ELNS4_4UMMA5MajorE1ELSO_0ELNSN_7ScaleInE0ELSP_0EEEEEENS4_6LayoutISC_NS5_IJNSA_ILi0EEEST_ST_EEEEENS5_IJNS4_10UnderscoreESW_SW_EEEEENS4_13SM90_TMA_LOADENS4_14ComposedLayoutINS4_7SwizzleILi3ELi4ELi3EEENS4_18smem_ptr_flag_bitsILi16EEENSS_INS5_IJSF_NSA_ILi8EEEEEENS5_IJSB_SF_EEEEEEEvNS4_8identityESZ_NS10_IS12_S14_NSS_INS5_IJS15_SF_EEENS5_IJSF_SB_EEEEEEEvS1A_EENS_8epilogue10collective18CollectiveEpilogueINS1G_23Sm100TmaWarpSpecializedILi3ELi2ELi32ELb1ELb0EEEJSG_NS5_IJNSS_ISE_SB_EENSS_INSA_ILi32EEESB_EEEEESH_SJ_SH_SJ_NS1G_6fusion15FusionCallbacksIS1K_NS1P_17LinearCombinationISH_fSH_fLNS_15FloatRoundStyleE2EEESG_S1O_JEEENS4_5SM1004TMEM4LOAD26SM100_TMEM_LOAD_32dp32b32xESZ_NS10_INS11_ILi2ELi4ELi3EEES14_NSS_INS5_IJS15_S1M_EEENS5_IJS1M_SB_EEEEEEENS4_39AutoVectorizingCopyWithAssumedAlignmentILi128EEENS4_14SM90_TMA_STOREES23_S25_S25_EEEvvEEEEvNT_6ParamsE)
        /*0044*/ 	.word	0x00000000
.L_29:


//--------------------- .nv.compat                --------------------------
	.section	.nv.compat,"",@"SHT_CUDA_COMPAT_INFO"
	.align	4
        /*0000*/ 	.byte	0x02, 0x09, 0x01, 0x00, 0x02, 0x02, 0x02, 0x00, 0x02, 0x05, 0x05, 0x00, 0x03, 0x07, 0x01, 0x01
        /*0010*/ 	.byte	0x02, 0x03, 0x01, 0x00, 0x02, 0x06, 0x01, 0x00, 0x04, 0x0b, 0x08, 0x00, 0x09, 0x00, 0x00, 0x00
        /*0020*/ 	.byte	0x00, 0x00, 0x00, 0x00


//--------------------- .nv.info._ZN7cutlass13device_kernelINS_4gemm6kernel13GemmUniversalIN4cute5tupleIJiiiiEEENS1_10collective13CollectiveMmaINS1_35MainloopSm100TmaUmmaWarpSpecializedILi8ELi2ELi4ENS5_IJNS4_1CILi1EEESB_SB_EEEEENS5_IJNSA_ILi128EEENSA_ILi64EEESF_EEENS_10bfloat16_tENS5_IJSB_llEEESH_NS5_IJlSB_lEEENS4_8TiledMMAINS4_8MMA_AtomIJNS4_20SM100_MMA_F16BF16_SSISH_SH_fLi128ELi64ELNS4_4UMMA5MajorE1ELSO_0ELNSN_7ScaleInE0ELSP_0EEEEEENS4_6LayoutISC_NS5_IJNSA_ILi0EEEST_ST_EEEEENS5_IJNS4_10UnderscoreESW_SW_EEEEENS4_13SM90_TMA_LOADENS4_14ComposedLayoutINS4_7SwizzleILi3ELi4ELi3EEENS4_18smem_ptr_flag_bitsILi16EEENSS_INS5_IJSF_NSA_ILi8EEEEEENS5_IJSB_SF_EEEEEEEvNS4_8identityESZ_NS10_IS12_S14_NSS_INS5_IJS15_SF_EEENS5_IJSF_SB_EEEEEEEvS1A_EENS_8epilogue10collective18CollectiveEpilogueINS1G_23Sm100TmaWarpSpecializedILi3ELi2ELi32ELb1ELb0EEEJSG_NS5_IJNSS_ISE_SB_EENSS_INSA_ILi32EEESB_EEEEESH_SJ_SH_SJ_NS1G_6fusion15FusionCallbacksIS1K_NS1P_17LinearCombinationISH_fSH_fLNS_15FloatRoundStyleE2EEESG_S1O_JEEENS4_5SM1004TMEM4LOAD26SM100_TMEM_LOAD_32dp32b32xESZ_NS10_INS11_ILi2ELi4ELi3EEES14_NSS_INS5_IJS15_S1M_EEENS5_IJS1M_SB_EEEEEEENS4_39AutoVectorizingCopyWithAssumedAlignmentILi128EEENS4_14SM90_TMA_STOREES23_S25_S25_EEEvvEEEEvNT_6ParamsE --------------------------
	.section	.nv.info._ZN7cutlass13device_kernelINS_4gemm6kernel13GemmUniversalIN4cute5tupleIJiiiiEEENS1_10collective13CollectiveMmaINS1_35MainloopSm100TmaUmmaWarpSpecializedILi8ELi2ELi4ENS5_IJNS4_1CILi1EEESB_SB_EEEEENS5_IJNSA_ILi128EEENSA_ILi64EEESF_EEENS_10bfloat16_tENS5_IJSB_llEEESH_NS5_IJlSB_lEEENS4_8TiledMMAINS4_8MMA_AtomIJNS4_20SM100_MMA_F16BF16_SSISH_SH_fLi128ELi64ELNS4_4UMMA5MajorE1ELSO_0ELNSN_7ScaleInE0ELSP_0EEEEEENS4_6LayoutISC_NS5_IJNSA_ILi0EEEST_ST_EEEEENS5_IJNS4_10UnderscoreESW_SW_EEEEENS4_13SM90_TMA_LOADENS4_14ComposedLayoutINS4_7SwizzleILi3ELi4ELi3EEENS4_18smem_ptr_flag_bitsILi16EEENSS_INS5_IJSF_NSA_ILi8EEEEEENS5_IJSB_SF_EEEEEEEvNS4_8identityESZ_NS10_IS12_S14_NSS_INS5_IJS15_SF_EEENS5_IJSF_SB_EEEEEEEvS1A_EENS_8epilogue10collective18CollectiveEpilogueINS1G_23Sm100TmaWarpSpecializedILi3ELi2ELi32ELb1ELb0EEEJSG_NS5_IJNSS_ISE_SB_EENSS_INSA_ILi32EEESB_EEEEESH_SJ_SH_SJ_NS1G_6fusion15FusionCallbacksIS1K_NS1P_17LinearCombinationISH_fSH_fLNS_15FloatRoundStyleE2EEESG_S1O_JEEENS4_5SM1004TMEM4LOAD26SM100_TMEM_LOAD_32dp32b32xESZ_NS10_INS11_ILi2ELi4ELi3EEES14_NSS_INS5_IJS15_S1M_EEENS5_IJS1M_SB_EEEEEEENS4_39AutoVectorizingCopyWithAssumedAlignmentILi128EEENS4_14SM90_TMA_STOREES23_S25_S25_EEEvvEEEEvNT_6ParamsE,"",@"SHT_CUDA_INFO"
	.sectionflags	@""
	.align	4


	//----- nvinfo : EIATTR_CUDA_API_VERSION
	.align		4
        /*0000*/ 	.byte	0x04, 0x37
        /*0002*/ 	.short	(.L_31 - .L_30)
.L_30:
        /*0004*/ 	.word	0x00000082


	//----- nvinfo : EIATTR_KPARAM_INFO
	.align		4
.L_31:
        /*0008*/ 	.byte	0x04, 0x17
        /*000a*/ 	.short	(.L_33 - .L_32)
.L_32:
        /*000c*/ 	.word	0x00000000
        /*0010*/ 	.short	0x0000
        /*0012*/ 	.short	0x0000
        /*0014*/ 	.byte	0x00, 0xf0, 0x01, 0x20


	//----- nvinfo : EIATTR_AT_ENTRY_FRAGMENTS
	.align		4
.L_33:
        /*0018*/ 	.byte	0x04, 0x4f
        /*001a*/ 	.short	(.L_35 - .L_34)


	//   ....[0]....
.L_34:
        /*001c*/ 	.word	0x00000006


	//----- nvinfo : EIATTR_RESERVED_SMEM_USED
	.align		4
.L_35:
        /*0020*/ 	.byte	0x01, 0x41
	.zero		2


	//----- nvinfo : EIATTR_SPARSE_MMA_MASK
	.align		4
        /*0024*/ 	.byte	0x03, 0x50
        /*0026*/ 	.short	0x0000


	//----- nvinfo : EIATTR_TCGEN05_1CTA_USED
	.align		4
        /*0028*/ 	.byte	0x01, 0x51
	.zero		2


	//----- nvinfo : EIATTR_MAXREG_COUNT
	.align		4
        /*002c*/ 	.byte	0x03, 0x1b
        /*002e*/ 	.short	0x00ff


	//----- nvinfo : EIATTR_NUM_BARRIERS
	.align		4
        /*0030*/ 	.byte	0x02, 0x4c
        /*0032*/ 	.byte	0x07
	.zero		1


	//----- nvinfo : EIATTR_EXTERNS
	.align		4
        /*0034*/ 	.byte	0x04, 0x0f
        /*0036*/ 	.short	(.L_37 - .L_36)


	//   ....[0]....
	.align		4
.L_36:
        /*0038*/ 	.word	index@(__assertfail)


	//----- nvinfo : EIATTR_MERCURY_ISA_VERSION
	.align		4
.L_37:
        /*003c*/ 	.byte	0x03, 0x5f
        /*003e*/ 	.short	0x0101


	//----- nvinfo : EIATTR_INT_WARP_WIDE_INSTR_OFFSETS
	.align		4
        /*0040*/ 	.byte	0x04, 0x31
        /*0042*/ 	.short	(.L_39 - .L_38)


	//   ....[0]....
.L_38:
        /*0044*/ 	.word	0x00001f00


	//   ....[1]....
        /*0048*/ 	.word	0x00003b80


	//   ....[2]....
        /*004c*/ 	.word	0x00003bb0


	//   ....[3]....
        /*0050*/ 	.word	0x00003c00


	//   ....[4]....
        /*0054*/ 	.word	0x000044f0


	//   ....[5]....
        /*0058*/ 	.word	0x00004510


	//   ....[6]....
        /*005c*/ 	.word	0x000047e0


	//   ....[7]....
        /*0060*/ 	.word	0x00004910


	//----- nvinfo : EIATTR_COOP_GROUP_MASK_REGIDS
	.align		4
.L_39:
        /*0064*/ 	.byte	0x04, 0x29
        /*0066*/ 	.short	(.L_41 - .L_40)


	//   ....[0]....
.L_40:
        /*0068*/ 	.word	0xffffffff


	//   ....[1]....
        /*006c*/ 	.word	0xffffffff


	//   ....[2]....
        /*0070*/ 	.word	0xffffffff


	//   ....[3]....
        /*0074*/ 	.word	0xffffffff


	//   ....[4]....
        /*0078*/ 	.word	0xffffffff


	//   ....[5]....
        /*007c*/ 	.word	0xffffffff


	//   ....[6]....
        /*0080*/ 	.word	0xffffffff


	//   ....[7]....
        /*0084*/ 	.word	0xffffffff


	//   ....[8]....
        /*0088*/ 	.word	0xffffffff


	//   ....[9]....
        /*008c*/ 	.word	0xffffffff


	//   ....[10]....
        /*0090*/ 	.word	0xffffffff


	//   ....[11]....
        /*0094*/ 	.word	0xffffffff


	//   ....[12]....
        /*0098*/ 	.word	0xffffffff


	//----- nvinfo : EIATTR_COOP_GROUP_INSTR_OFFSETS
	.align		4
.L_41:
        /*009c*/ 	.byte	0x04, 0x28
        /*009e*/ 	.short	(.L_43 - .L_42)


	//   ....[0]....
.L_42:
        /*00a0*/ 	.word	0x00000090


	//   ....[1]....
        /*00a4*/ 	.word	0x000004d0


	//   ....[2]....
        /*00a8*/ 	.word	0x000006c0


	//   ....[3]....
        /*00ac*/ 	.word	0x00000840


	//   ....[4]....
        /*00b0*/ 	.word	0x00000940


	//   ....[5]....
        /*00b4*/ 	.word	0x00000ab0


	//   ....[6]....
        /*00b8*/ 	.word	0x00000c50


	//   ....[7]....
        /*00bc*/ 	.word	0x00001de0


	//   ....[8]....
        /*00c0*/ 	.word	0x00002e00


	//   ....[9]....
        /*00c4*/ 	.word	0x00003010


	//   ....[10]....
        /*00c8*/ 	.word	0x00003040


	//   ....[11]....
        /*00cc*/ 	.word	0x00003a70


	//   ....[12]....
        /*00d0*/ 	.word	0x00003ca0


	//----- nvinfo : EIATTR_VRC_CTA_INIT_COUNT
	.align		4
.L_43:
        /*00d4*/ 	.byte	0x02, 0x4a
        /*00d6*/ 	.byte	0x80
	.zero		1


	//----- nvinfo : EIATTR_SYSCALL_OFFSETS
	.align		4
        /*00d8*/ 	.byte	0x04, 0x46
        /*00da*/ 	.short	(.L_45 - .L_44)


	//   ....[0]....
.L_44:
        /*00dc*/ 	.word	0x000054c0


	//   ....[1]....
        /*00e0*/ 	.word	0x000055b0


	//   ....[2]....
        /*00e4*/ 	.word	0x00005df0


	//   ....[3]....
        /*00e8*/ 	.word	0x00006aa0


	//----- nvinfo : EIATTR_MBARRIER_INSTR_OFFSETS
	.align		4
.L_45:
        /*00ec*/ 	.byte	0x04, 0x39
        /*00ee*/ 	.short	(.L_47 - .L_46)


	//   ....[0]....
.L_46:
        /*00f0*/ 	.word	0x000005b0
        /*00f4*/ 	.word	0x000000ff
        /*00f8*/ 	.word	0x00000000
        /*00fc*/ 	.short	0x0100
        /*00fe*/ 	.byte	0x05
	.zero		1


	//   ....[1]....
        /*0100*/ 	.word	0x000005c0
        /*0104*/ 	.word	0x000000ff
        /*0108*/ 	.word	0x00000040
        /*010c*/ 	.short	0x0100
        /*010e*/ 	.byte	0x05
	.zero		1


	//   ....[2]....
        /*0110*/ 	.word	0x000005d0
        /*0114*/ 	.word	0x000000ff
        /*0118*/ 	.word	0x00000008
        /*011c*/ 	.short	0x0100
        /*011e*/ 	.byte	0x05
	.zero		1


	//   ....[3]....
        /*0120*/ 	.word	0x000005e0
        /*0124*/ 	.word	0x000000ff
        /*0128*/ 	.word	0x00000048
        /*012c*/ 	.short	0x0100
        /*012e*/ 	.byte	0x05
	.zero		1


	//   ....[4]....
        /*0130*/ 	.word	0x000005f0
        /*0134*/ 	.word	0x000000ff
        /*0138*/ 	.word	0x00000010
        /*013c*/ 	.short	0x0100
        /*013e*/ 	.byte	0x05
	.zero		1


	//   ....[5]....
        /*0140*/ 	.word	0x00000600
        /*0144*/ 	.word	0x000000ff
        /*0148*/ 	.word	0x00000050
        /*014c*/ 	.short	0x0100
        /*014e*/ 	.byte	0x05
	.zero		1


	//   ....[6]....
        /*0150*/ 	.word	0x00000610
        /*0154*/ 	.word	0x000000ff
        /*0158*/ 	.word	0x00000018
        /*015c*/ 	.short	0x0100
        /*015e*/ 	.byte	0x05
	.zero		1


	//   ....[7]....
        /*0160*/ 	.word	0x00000620
        /*0164*/ 	.word	0x000000ff
        /*0168*/ 	.word	0x00000058
        /*016c*/ 	.short	0x0100
        /*016e*/ 	.byte	0x05
	.zero		1


	//   ....[8]....
        /*0170*/ 	.word	0x00000630
        /*0174*/ 	.word	0x000000ff
        /*0178*/ 	.word	0x00000020
        /*017c*/ 	.short	0x0100
        /*017e*/ 	.byte	0x05
	.zero		1


	//   ....[9]....
        /*0180*/ 	.word	0x00000640
        /*0184*/ 	.word	0x000000ff
        /*0188*/ 	.word	0x00000060
        /*018c*/ 	.short	0x0100
        /*018e*/ 	.byte	0x05
	.zero		1


	//   ....[10]....
        /*0190*/ 	.word	0x00000650
        /*0194*/ 	.word	0x000000ff
        /*0198*/ 	.word	0x00000028
        /*019c*/ 	.short	0x0100
        /*019e*/ 	.byte	0x05
	.zero		1


	//   ....[11]....
        /*01a0*/ 	.word	0x00000660
        /*01a4*/ 	.word	0x000000ff
        /*01a8*/ 	.word	0x00000068
        /*01ac*/ 	.short	0x0100
        /*01ae*/ 	.byte	0x05
	.zero		1


	//   ....[12]....
        /*01b0*/ 	.word	0x00000670
        /*01b4*/ 	.word	0x000000ff
        /*01b8*/ 	.word	0x00000030
        /*01bc*/ 	.short	0x0100
        /*01be*/ 	.byte	0x05
	.zero		1


	//   ....[13]....
        /*01c0*/ 	.word	0x00000680
        /*01c4*/ 	.word	0x000000ff
        /*01c8*/ 	.word	0x00000070
        /*01cc*/ 	.short	0x0100
        /*01ce*/ 	.byte	0x05
	.zero		1


	//   ....[14]....
        /*01d0*/ 	.word	0x00000690
        /*01d4*/ 	.word	0x000000ff
        /*01d8*/ 	.word	0x00000038
        /*01dc*/ 	.short	0x0100
        /*01de*/ 	.byte	0x05
	.zero		1


	//   ....[15]....
        /*01e0*/ 	.word	0x000006a0
        /*01e4*/ 	.word	0x000000ff
        /*01e8*/ 	.word	0x00000078
        /*01ec*/ 	.short	0x0100
        /*01ee*/ 	.byte	0x05
	.zero		1


	//   ....[16]....
        /*01f0*/ 	.word	0x000007d0
        /*01f4*/ 	.word	0x000000ff
        /*01f8*/ 	.word	0x00000080
        /*01fc*/ 	.short	0x0100
        /*01fe*/ 	.byte	0x07
	.zero		1


	//   ....[17]....
        /*0200*/ 	.word	0x000007e0
        /*0204*/ 	.word	0x000000ff
        /*0208*/ 	.word	0x00000098
        /*020c*/ 	.short	0x0100
        /*020e*/ 	.byte	0x07
	.zero		1


	//   ....[18]....
        /*0210*/ 	.word	0x000007f0
        /*0214*/ 	.word	0x000000ff
        /*0218*/ 	.word	0x00000088
        /*021c*/ 	.short	0x0100
        /*021e*/ 	.byte	0x07
	.zero		1


	//   ....[19]....
        /*0220*/ 	.word	0x00000800
        /*0224*/ 	.word	0x000000ff
        /*0228*/ 	.word	0x000000a0
        /*022c*/ 	.short	0x0100
        /*022e*/ 	.byte	0x07
	.zero		1


	//   ....[20]....
        /*0230*/ 	.word	0x00000810
        /*0234*/ 	.word	0x000000ff
        /*0238*/ 	.word	0x00000090
        /*023c*/ 	.short	0x0100
        /*023e*/ 	.byte	0x07
	.zero		1


	//   ....[21]....
        /*0240*/ 	.word	0x00000820
        /*0244*/ 	.word	0x000000ff
        /*0248*/ 	.word	0x000000a8
        /*024c*/ 	.short	0x0100
        /*024e*/ 	.byte	0x07
	.zero		1


	//   ....[22]....
        /*0250*/ 	.word	0x00000910
        /*0254*/ 	.word	0x000000ff
        /*0258*/ 	.word	0x000000b0
        /*025c*/ 	.short	0x0100
        /*025e*/ 	.byte	0x05
	.zero		1


	//   ....[23]....
        /*0260*/ 	.word	0x00000920
        /*0264*/ 	.word	0x000000ff
        /*0268*/ 	.word	0x000000b8
        /*026c*/ 	.short	0x0100
        /*026e*/ 	.byte	0x05
	.zero		1


	//   ....[24]....
        /*0270*/ 	.word	0x00000a60
        /*0274*/ 	.word	0x000000ff
        /*0278*/ 	.word	0x000000c0
        /*027c*/ 	.short	0x0100
        /*027e*/ 	.byte	0x05
	.zero		1


	//   ....[25]....
        /*0280*/ 	.word	0x00000a70
        /*0284*/ 	.word	0x000000ff
        /*0288*/ 	.word	0x000000d0
        /*028c*/ 	.short	0x0100
        /*028e*/ 	.byte	0x05
	.zero		1


	//   ....[26]....
        /*0290*/ 	.word	0x00000a80
        /*0294*/ 	.word	0x000000ff
        /*0298*/ 	.word	0x000000c8
        /*029c*/ 	.short	0x0100
        /*029e*/ 	.byte	0x05
	.zero		1


	//   ....[27]....
        /*02a0*/ 	.word	0x00000a90
        /*02a4*/ 	.word	0x000000ff
        /*02a8*/ 	.word	0x000000d8
        /*02ac*/ 	.short	0x0100
        /*02ae*/ 	.byte	0x05
	.zero		1


	//   ....[28]....
        /*02b0*/ 	.word	0x00000bc0
        /*02b4*/ 	.word	0x000000ff
        /*02b8*/ 	.word	0x000000e0
        /*02bc*/ 	.short	0x0100
        /*02be*/ 	.byte	0x07
	.zero		1


	//   ....[29]....
        /*02c0*/ 	.word	0x00000bd0
        /*02c4*/ 	.word	0x000000ff
        /*02c8*/ 	.word	0x00000100
        /*02cc*/ 	.short	0x0100
        /*02ce*/ 	.byte	0x07
	.zero		1


	//   ....[30]....
        /*02d0*/ 	.word	0x00000be0
        /*02d4*/ 	.word	0x000000ff
        /*02d8*/ 	.word	0x000000e8
        /*02dc*/ 	.short	0x0100
        /*02de*/ 	.byte	0x07
	.zero		1


	//   ....[31]....
        /*02e0*/ 	.word	0x00000bf0
        /*02e4*/ 	.word	0x000000ff
        /*02e8*/ 	.word	0x00000108
        /*02ec*/ 	.short	0x0100
        /*02ee*/ 	.byte	0x07
	.zero		1


	//   ....[32]....
        /*02f0*/ 	.word	0x00000c00
        /*02f4*/ 	.word	0x000000ff
        /*02f8*/ 	.word	0x000000f0
        /*02fc*/ 	.short	0x0100
        /*02fe*/ 	.byte	0x07
	.zero		1


	//   ....[33]....
        /*0300*/ 	.word	0x00000c10
        /*0304*/ 	.word	0x000000ff
        /*0308*/ 	.word	0x00000110
        /*030c*/ 	.short	0x0100
        /*030e*/ 	.byte	0x07
	.zero		1


	//   ....[34]....
        /*0310*/ 	.word	0x00000c20
        /*0314*/ 	.word	0x000000ff
        /*0318*/ 	.word	0x000000f8
        /*031c*/ 	.short	0x0100
        /*031e*/ 	.byte	0x07
	.zero		1


	//   ....[35]....
        /*0320*/ 	.word	0x00000c30
        /*0324*/ 	.word	0x000000ff
        /*0328*/ 	.word	0x00000118
        /*032c*/ 	.short	0x0100
        /*032e*/ 	.byte	0x07
	.zero		1


	//   ....[36]....
        /*0330*/ 	.word	0x00000d20
        /*0334*/ 	.word	0x000000ff
        /*0338*/ 	.word	0x00000120
        /*033c*/ 	.short	0x0100
        /*033e*/ 	.byte	0x05
	.zero		1


	//   ....[37]....
        /*0340*/ 	.word	0x00000d30
        /*0344*/ 	.word	0x000000ff
        /*0348*/ 	.word	0x00000130
        /*034c*/ 	.short	0x0100
        /*034e*/ 	.byte	0x05
	.zero		1


	//   ....[38]....
        /*0350*/ 	.word	0x00000d40
        /*0354*/ 	.word	0x000000ff
        /*0358*/ 	.word	0x00000128
        /*035c*/ 	.short	0x0100
        /*035e*/ 	.byte	0x05
	.zero		1


	//   ....[39]....
        /*0360*/ 	.word	0x00000d50
        /*0364*/ 	.word	0x000000ff
        /*0368*/ 	.word	0x00000138
        /*036c*/ 	.short	0x0100
        /*036e*/ 	.byte	0x05
	.zero		1


	//   ....[40]....
        /*0370*/ 	.word	0x00001620
        /*0374*/ 	.word	0x00000002
        /*0378*/ 	.word	0x00000130
        /*037c*/ 	.short	0x010a
        /*037e*/ 	.byte	0xff
	.zero		1


	//   ....[41]....
        /*0380*/ 	.word	0x00001650
        /*0384*/ 	.word	0x00000002
        /*0388*/ 	.word	0x00000120
        /*038c*/ 	.short	0x0101
        /*038e*/ 	.byte	0xff
	.zero		1


	//   ....[42]....
        /*0390*/ 	.word	0x00001720
        /*0394*/ 	.word	0x000000ff
        /*0398*/ 	.word	0x00000040
        /*039c*/ 	.short	0x010a
        /*039e*/ 	.byte	0x08
	.zero		1


	//   ....[43]....
        /*03a0*/ 	.word	0x000017d0
        /*03a4*/ 	.word	0x000000ff
        /*03a8*/ 	.word	0x00000040
        /*03ac*/ 	.short	0x010a
        /*03ae*/ 	.byte	0x21
	.zero		1


	//   ....[44]....
        /*03b0*/ 	.word	0x00001920
        /*03b4*/ 	.word	0x000000ff
        /*03b8*/ 	.word	0x00000040
        /*03bc*/ 	.short	0x010a
        /*03be*/ 	.byte	0x08
	.zero		1


	//   ....[45]....
        /*03c0*/ 	.word	0x00001a80
        /*03c4*/ 	.word	0x000000ff
        /*03c8*/ 	.word	0x000000b8
        /*03cc*/ 	.short	0x0101
        /*03ce*/ 	.byte	0x04
	.zero		1


	//   ....[46]....
        /*03d0*/ 	.word	0x00001aa0
        /*03d4*/ 	.word	0x000000ff
        /*03d8*/ 	.word	0x00000040
        /*03dc*/ 	.short	0x010a
        /*03de*/ 	.byte	0x08
	.zero		1


	//   ....[47]....
        /*03e0*/ 	.word	0x00001b30
        /*03e4*/ 	.word	0x000000ff
        /*03e8*/ 	.word	0x00000040
        /*03ec*/ 	.short	0x010a
        /*03ee*/ 	.byte	0x19
	.zero		1


	//   ....[48]....
        /*03f0*/ 	.word	0x00001c80
        /*03f4*/ 	.word	0x000000ff
        /*03f8*/ 	.word	0x00000040
        /*03fc*/ 	.short	0x010a
        /*03fe*/ 	.byte	0x08
	.zero		1


	//   ....[49]....
        /*0400*/ 	.word	0x00001e10
        /*0404*/ 	.word	0x00000002
        /*0408*/ 	.word	0x000000c0
        /*040c*/ 	.short	0x010a
        /*040e*/ 	.byte	0xff
	.zero		1


	//   ....[50]....
        /*0410*/ 	.word	0x00001ed0
        /*0414*/ 	.word	0x00000002
        /*0418*/ 	.word	0x00000000
        /*041c*/ 	.short	0x0101
        /*041e*/ 	.byte	0xff
	.zero		1


	//   ....[51]....
        /*0420*/ 	.word	0x00002430
        /*0424*/ 	.word	0x000000ff
        /*0428*/ 	.word	0x00000000
        /*042c*/ 	.short	0x010a
        /*042e*/ 	.byte	0x05
	.zero		1


	//   ....[52]....
        /*0430*/ 	.word	0x000024c0
        /*0434*/ 	.word	0x000000ff
        /*0438*/ 	.word	0x00000000
        /*043c*/ 	.short	0x010a
        /*043e*/ 	.byte	0x05
	.zero		1


	//   ....[53]....
        /*0440*/ 	.word	0x00002550
        /*0444*/ 	.word	0x000000ff
        /*0448*/ 	.word	0x00000000
        /*044c*/ 	.short	0x010a
        /*044e*/ 	.byte	0x05
	.zero		1


	//   ....[54]....
        /*0450*/ 	.word	0x000025e0
        /*0454*/ 	.word	0x000000ff
        /*0458*/ 	.word	0x00000000
        /*045c*/ 	.short	0x010a
        /*045e*/ 	.byte	0x05
	.zero		1


	//   ....[55]....
        /*0460*/ 	.word	0x00002670
        /*0464*/ 	.word	0x000000ff
        /*0468*/ 	.word	0x00000000
        /*046c*/ 	.short	0x010a
        /*046e*/ 	.byte	0x05
	.zero		1


	//   ....[56]....
        /*0470*/ 	.word	0x00002700
        /*0474*/ 	.word	0x000000ff
        /*0478*/ 	.word	0x00000000
        /*047c*/ 	.short	0x010a
        /*047e*/ 	.byte	0x05
	.zero		1


	//   ....[57]....
        /*0480*/ 	.word	0x00002790
        /*0484*/ 	.word	0x000000ff
        /*0488*/ 	.word	0x00000000
        /*048c*/ 	.short	0x010a
        /*048e*/ 	.byte	0x05
	.zero		1


	//   ....[58]....
        /*0490*/ 	.word	0x00002830
        /*0494*/ 	.word	0x00000000
        /*0498*/ 	.word	0x00000000
        /*049c*/ 	.short	0x010a
        /*049e*/ 	.byte	0xff
	.zero		1


	//   ....[59]....
        /*04a0*/ 	.word	0x00002950
        /*04a4*/ 	.word	0x00000000
        /*04a8*/ 	.word	0x00000120
        /*04ac*/ 	.short	0x010a
        /*04ae*/ 	.byte	0xff
	.zero		1


	//   ....[60]....
        /*04b0*/ 	.word	0x000029c0
        /*04b4*/ 	.word	0x00000000
        /*04b8*/ 	.word	0x00000000
        /*04bc*/ 	.short	0x0101
        /*04be*/ 	.byte	0xff
	.zero		1


	//   ....[61]....
        /*04c0*/ 	.word	0x000029e0
        /*04c4*/ 	.word	0x000000ff
        /*04c8*/ 	.word	0x000000d0
        /*04cc*/ 	.short	0x010a
        /*04ce*/ 	.byte	0x05
	.zero		1


	//   ....[62]....
        /*04d0*/ 	.word	0x00002b00
        /*04d4*/ 	.word	0x00000000
        /*04d8*/ 	.word	0x000000c0
        /*04dc*/ 	.short	0x010a
        /*04de*/ 	.byte	0xff
	.zero		1


	//   ....[63]....
        /*04e0*/ 	.word	0x00002c00
        /*04e4*/ 	.word	0x00000000
        /*04e8*/ 	.word	0x00000000
        /*04ec*/ 	.short	0x0101
        /*04ee*/ 	.byte	0xff
	.zero		1


	//   ....[64]....
        /*04f0*/ 	.word	0x00002c90
        /*04f4*/ 	.word	0x000000ff
        /*04f8*/ 	.word	0x000000d0
        /*04fc*/ 	.short	0x0106
        /*04fe*/ 	.byte	0x05
	.zero		1


	//   ....[65]....
        /*0500*/ 	.word	0x00002cb0
        /*0504*/ 	.word	0x000000ff
        /*0508*/ 	.word	0x000000d0
        /*050c*/ 	.short	0x010a
        /*050e*/ 	.byte	0x05
	.zero		1


	//   ....[66]....
        /*0510*/ 	.word	0x00002d40
        /*0514*/ 	.word	0x000000ff
        /*0518*/ 	.word	0x000000d0
        /*051c*/ 	.short	0x0106
        /*051e*/ 	.byte	0x04
	.zero		1


	//   ....[67]....
        /*0520*/ 	.word	0x00002d80
        /*0524*/ 	.word	0x00000000
        /*0528*/ 	.word	0x000000d0
        /*052c*/ 	.short	0x010a
        /*052e*/ 	.byte	0xff
	.zero		1


	//   ....[68]....
        /*0530*/ 	.word	0x000032c0
        /*0534*/ 	.word	0x00000000
        /*0538*/ 	.word	0x000000c0
        /*053c*/ 	.short	0x010a
        /*053e*/ 	.byte	0xff
	.zero		1


	//   ....[69]....
        /*0540*/ 	.word	0x000033d0
        /*0544*/ 	.word	0x00000003
        /*0548*/ 	.word	0x00000000
        /*054c*/ 	.short	0x0101
        /*054e*/ 	.byte	0xff
	.zero		1


	//   ....[70]....
        /*0550*/ 	.word	0x000033e0
        /*0554*/ 	.word	0x000000ff
        /*0558*/ 	.word	0x00000000
        /*055c*/ 	.short	0x010a
        /*055e*/ 	.byte	0x06
	.zero		1


	//   ....[71]....
        /*0560*/ 	.word	0x00003400
        /*0564*/ 	.word	0x000000ff
        /*0568*/ 	.word	0x00000100
        /*056c*/ 	.short	0x010a
        /*056e*/ 	.byte	0x07
	.zero		1


	//   ....[72]....
        /*0570*/ 	.word	0x000034d0
        /*0574*/ 	.word	0x000000ff
        /*0578*/ 	.word	0x00000000
        /*057c*/ 	.short	0x010a
        /*057e*/ 	.byte	0x06
	.zero		1


	//   ....[73]....
        /*0580*/ 	.word	0x00003600
        /*0584*/ 	.word	0x000000ff
        /*0588*/ 	.word	0x00000000
        /*058c*/ 	.short	0x010a
        /*058e*/ 	.byte	0x1a
	.zero		1


	//   ....[74]....
        /*0590*/ 	.word	0x000038a0
        /*0594*/ 	.word	0x000000ff
        /*0598*/ 	.word	0x00000000
        /*059c*/ 	.short	0x010a
        /*059e*/ 	.byte	0x06
	.zero		1


	//   ....[75]....
        /*05a0*/ 	.word	0x00003930
        /*05a4*/ 	.word	0x000000ff
        /*05a8*/ 	.word	0x00000000
        /*05ac*/ 	.short	0x010a
        /*05ae*/ 	.byte	0x06
	.zero		1


	//   ....[76]....
        /*05b0*/ 	.word	0x000039c0
        /*05b4*/ 	.word	0x000000ff
        /*05b8*/ 	.word	0x00000000
        /*05bc*/ 	.short	0x010a
        /*05be*/ 	.byte	0x06
	.zero		1


	//   ....[77]....
        /*05c0*/ 	.word	0x00003a50
        /*05c4*/ 	.word	0x000000ff
        /*05c8*/ 	.word	0x00000000
        /*05cc*/ 	.short	0x010a
        /*05ce*/ 	.byte	0x07
	.zero		1


	//   ....[78]....
        /*05d0*/ 	.word	0x00003e90
        /*05d4*/ 	.word	0x00000000
        /*05d8*/ 	.word	0x000000c0
        /*05dc*/ 	.short	0x010a
        /*05de*/ 	.byte	0xff
	.zero		1


	//   ....[79]....
        /*05e0*/ 	.word	0x00003f50
        /*05e4*/ 	.word	0x00000000
        /*05e8*/ 	.word	0x00000000
        /*05ec*/ 	.short	0x0101
        /*05ee*/ 	.byte	0xff
	.zero		1


	//   ....[80]....
        /*05f0*/ 	.word	0x00004270
        /*05f4*/ 	.word	0x000000ff
        /*05f8*/ 	.word	0x000000b8
        /*05fc*/ 	.short	0x010a
        /*05fe*/ 	.byte	0x07
	.zero		1


	//   ....[81]....
        /*0600*/ 	.word	0x00004490
        /*0604*/ 	.word	0x000000ff
        /*0608*/ 	.word	0x00000098
        /*060c*/ 	.short	0x010a
        /*060e*/ 	.byte	0x0f
	.zero		1


	//   ....[82]....
        /*0610*/ 	.word	0x00004690
        /*0614*/ 	.word	0x000000ff
        /*0618*/ 	.word	0x00000080
        /*061c*/ 	.short	0x010b
        /*061e*/ 	.byte	0x0f
	.zero		1


	//   ....[83]....
        /*0620*/ 	.word	0x000046e0
        /*0624*/ 	.word	0x000000ff
        /*0628*/ 	.word	0x00000000
        /*062c*/ 	.short	0x0101
        /*062e*/ 	.byte	0x10
	.zero		1


	//   ....[84]....
        /*0630*/ 	.word	0x00004720
        /*0634*/ 	.word	0x000000ff
        /*0638*/ 	.word	0x00000098
        /*063c*/ 	.short	0x010a
        /*063e*/ 	.byte	0x0d
	.zero		1


	//   ....[85]....
        /*0640*/ 	.word	0x00004960
        /*0644*/ 	.word	0x000000ff
        /*0648*/ 	.word	0x00000080
        /*064c*/ 	.short	0x010b
        /*064e*/ 	.byte	0x0d
	.zero		1


	//   ....[86]....
        /*0650*/ 	.word	0x000049d0
        /*0654*/ 	.word	0x000000ff
        /*0658*/ 	.word	0x00000000
        /*065c*/ 	.short	0x0101
        /*065e*/ 	.byte	0x0f
	.zero		1


	//   ....[87]....
        /*0660*/ 	.word	0x00004a20
        /*0664*/ 	.word	0x000000ff
        /*0668*/ 	.word	0x00000000
        /*066c*/ 	.short	0x010a
        /*066e*/ 	.byte	0x04
	.zero		1


	//   ....[88]....
        /*0670*/ 	.word	0x00004ab0
        /*0674*/ 	.word	0x000000ff
        /*0678*/ 	.word	0x00000000
        /*067c*/ 	.short	0x010a
        /*067e*/ 	.byte	0x04
	.zero		1


	//   ....[89]....
        /*0680*/ 	.word	0x00004b50
        /*0684*/ 	.word	0x00000000
        /*0688*/ 	.word	0x00000000
        /*068c*/ 	.short	0x010a
        /*068e*/ 	.byte	0xff
	.zero		1


	//   ....[90]....
        /*0690*/ 	.word	0x00004e90
        /*0694*/ 	.word	0x00000000
        /*0698*/ 	.word	0x000000c0
        /*069c*/ 	.short	0x010a
        /*069e*/ 	.byte	0xff
	.zero		1


	//   ....[91]....
        /*06a0*/ 	.word	0x00004fa0
        /*06a4*/ 	.word	0x00000000
        /*06a8*/ 	.word	0x00000000
        /*06ac*/ 	.short	0x0101
        /*06ae*/ 	.byte	0xff
	.zero		1


	//   ....[92]....
        /*06b0*/ 	.word	0x00005a40
        /*06b4*/ 	.word	0x00000000
        /*06b8*/ 	.word	0x00000080
        /*06bc*/ 	.short	0x010a
        /*06be*/ 	.byte	0xff
	.zero		1


	//   ....[93]....
        /*06c0*/ 	.word	0x00005ab0
        /*06c4*/ 	.word	0x00000049
        /*06c8*/ 	.word	0x000000e0
        /*06cc*/ 	.short	0x010a
        /*06ce*/ 	.byte	0xff
	.zero		1


	//   ....[94]....
        /*06d0*/ 	.word	0x00005ba0
        /*06d4*/ 	.word	0x00000000
        /*06d8*/ 	.word	0x00000080
        /*06dc*/ 	.short	0x010a
        /*06de*/ 	.byte	0xff
	.zero		1


	//   ....[95]....
        /*06e0*/ 	.word	0x00005cd0
        /*06e4*/ 	.word	0x00000049
        /*06e8*/ 	.word	0x000000e0
        /*06ec*/ 	.short	0x010a
        /*06ee*/ 	.byte	0xff
	.zero		1


	//   ....[96]....
        /*06f0*/ 	.word	0x000067e0
        /*06f4*/ 	.word	0x00000000
        /*06f8*/ 	.word	0x00000000
        /*06fc*/ 	.short	0x0101
        /*06fe*/ 	.byte	0xff
	.zero		1


	//   ....[97]....
        /*0700*/ 	.word	0x000067f0
        /*0704*/ 	.word	0x00000002
        /*0708*/ 	.word	0x00000080
        /*070c*/ 	.short	0x010a
        /*070e*/ 	.byte	0xff
	.zero		1


	//   ....[98]....
        /*0710*/ 	.word	0x000068c0
        /*0714*/ 	.word	0x00000002
        /*0718*/ 	.word	0x00000080
        /*071c*/ 	.short	0x010a
        /*071e*/ 	.byte	0xff
	.zero		1


	//   ....[99]....
        /*0720*/ 	.word	0x00006c30
        /*0724*/ 	.word	0x000000ff
        /*0728*/ 	.word	0x00000000
        /*072c*/ 	.short	0x0101
        /*072e*/ 	.byte	0x05
	.zero		1


	//   ....[100]....
        /*0730*/ 	.word	0x00007560
        /*0734*/ 	.word	0x00000000
        /*0738*/ 	.word	0x00000000
        /*073c*/ 	.short	0x0101
        /*073e*/ 	.byte	0xff
	.zero		1


	//   ....[101]....
        /*0740*/ 	.word	0x000077d0
        /*0744*/ 	.word	0x000000ff
        /*0748*/ 	.word	0x00000000
        /*074c*/ 	.short	0x0101
        /*074e*/ 	.byte	0x04
	.zero		1


	//   ....[102]....
        /*0750*/ 	.word	0x000077f0
        /*0754*/ 	.word	0x00000002
        /*0758*/ 	.word	0x00000130
        /*075c*/ 	.short	0x010a
        /*075e*/ 	.byte	0xff
	.zero		1


	//   ....[103]....
        /*0760*/ 	.word	0x00007850
        /*0764*/ 	.word	0x00000002
        /*0768*/ 	.word	0x00000040
        /*076c*/ 	.short	0x010a
        /*076e*/ 	.byte	0xff
	.zero		1


	//   ....[104]....
        /*0770*/ 	.word	0x000078b0
        /*0774*/ 	.word	0x00000002
        /*0778*/ 	.word	0x00000040
        /*077c*/ 	.short	0x010a
        /*077e*/ 	.byte	0xff
	.zero		1


	//   ....[105]....
        /*0780*/ 	.word	0x00007900
        /*0784*/ 	.word	0x00000002
        /*0788*/ 	.word	0x000000c0
        /*078c*/ 	.short	0x010a
        /*078e*/ 	.byte	0xff
	.zero		1


	//   ....[106]....
        /*0790*/ 	.word	0x00007960
        /*0794*/ 	.word	0x00000000
        /*0798*/ 	.word	0x00000000
        /*079c*/ 	.short	0x010a
        /*079e*/ 	.byte	0xff
	.zero		1


	//   ....[107]....
        /*07a0*/ 	.word	0x000079c0
        /*07a4*/ 	.word	0x00000000
        /*07a8*/ 	.word	0x00000000
        /*07ac*/ 	.short	0x010a
        /*07ae*/ 	.byte	0xff
	.zero		1


	//   ....[108]....
        /*07b0*/ 	.word	0x00007a20
        /*07b4*/ 	.word	0x00000000
        /*07b8*/ 	.word	0x00000000
        /*07bc*/ 	.short	0x010a
        /*07be*/ 	.byte	0xff
	.zero		1


	//   ....[109]....
        /*07c0*/ 	.word	0x00007a80
        /*07c4*/ 	.word	0x00000000
        /*07c8*/ 	.word	0x00000000
        /*07cc*/ 	.short	0x010a
        /*07ce*/ 	.byte	0xff
	.zero		1


	//   ....[110]....
        /*07d0*/ 	.word	0x00007ae0
        /*07d4*/ 	.word	0x00000000
        /*07d8*/ 	.word	0x00000000
        /*07dc*/ 	.short	0x010a
        /*07de*/ 	.byte	0xff
	.zero		1


	//   ....[111]....
        /*07e0*/ 	.word	0x00007b40
        /*07e4*/ 	.word	0x00000000
        /*07e8*/ 	.word	0x00000000
        /*07ec*/ 	.short	0x010a
        /*07ee*/ 	.byte	0xff
	.zero		1


	//   ....[112]....
        /*07f0*/ 	.word	0x00007ba0
        /*07f4*/ 	.word	0x00000000
        /*07f8*/ 	.word	0x00000000
        /*07fc*/ 	.short	0x010a
        /*07fe*/ 	.byte	0xff
	.zero		1


	//   ....[113]....
        /*0800*/ 	.word	0x00007bf0
        /*0804*/ 	.word	0x00000000
        /*0808*/ 	.word	0x00000120
        /*080c*/ 	.short	0x010a
        /*080e*/ 	.byte	0xff
	.zero		1


	//   ....[114]....
        /*0810*/ 	.word	0x00007c50
        /*0814*/ 	.word	0x00000000
        /*0818*/ 	.word	0x000000d0
        /*081c*/ 	.short	0x010a
        /*081e*/ 	.byte	0xff
	.zero		1


	//   ....[115]....
        /*0820*/ 	.word	0x00007ca0
        /*0824*/ 	.word	0x00000000
        /*0828*/ 	.word	0x000000c0
        /*082c*/ 	.short	0x010a
        /*082e*/ 	.byte	0xff
	.zero		1


	//   ....[116]....
        /*0830*/ 	.word	0x00007d00
        /*0834*/ 	.word	0x00000000
        /*0838*/ 	.word	0x000000d0
        /*083c*/ 	.short	0x010a
        /*083e*/ 	.byte	0xff
	.zero		1


	//   ....[117]....
        /*0840*/ 	.word	0x00007d50
        /*0844*/ 	.word	0x00000000
        /*0848*/ 	.word	0x000000c0
        /*084c*/ 	.short	0x010a
        /*084e*/ 	.byte	0xff
	.zero		1


	//   ....[118]....
        /*0850*/ 	.word	0x00007db0
        /*0854*/ 	.word	0x00000002
        /*0858*/ 	.word	0x00000100
        /*085c*/ 	.short	0x010a
        /*085e*/ 	.byte	0xff
	.zero		1


	//   ....[119]....
        /*0860*/ 	.word	0x00007e10
        /*0864*/ 	.word	0x00000000
        /*0868*/ 	.word	0x00000000
        /*086c*/ 	.short	0x010a
        /*086e*/ 	.byte	0xff
	.zero		1


	//   ....[120]....
        /*0870*/ 	.word	0x00007e70
        /*0874*/ 	.word	0x00000000
        /*0878*/ 	.word	0x00000000
        /*087c*/ 	.short	0x010a
        /*087e*/ 	.byte	0xff
	.zero		1


	//   ....[121]....
        /*0880*/ 	.word	0x00007ed0
        /*0884*/ 	.word	0x00000000
        /*0888*/ 	.word	0x00000000
        /*088c*/ 	.short	0x010a
        /*088e*/ 	.byte	0xff
	.zero		1


	//   ....[122]....
        /*0890*/ 	.word	0x00007f30
        /*0894*/ 	.word	0x00000000
        /*0898*/ 	.word	0x00000000
        /*089c*/ 	.short	0x010a
        /*089e*/ 	.byte	0xff
	.zero		1


	//   ....[123]....
        /*08a0*/ 	.word	0x00007f90
        /*08a4*/ 	.word	0x00000000
        /*08a8*/ 	.word	0x00000000
        /*08ac*/ 	.short	0x010a
        /*08ae*/ 	.byte	0xff
	.zero		1


	//   ....[124]....
        /*08b0*/ 	.word	0x00007fe0
        /*08b4*/ 	.word	0x00000000
        /*08b8*/ 	.word	0x000000c0
        /*08bc*/ 	.short	0x010a
        /*08be*/ 	.byte	0xff
	.zero		1


	//   ....[125]....
        /*08c0*/ 	.word	0x00008040
        /*08c4*/ 	.word	0x00000000
        /*08c8*/ 	.word	0x000000b8
        /*08cc*/ 	.short	0x010a
        /*08ce*/ 	.byte	0xff
	.zero		1


	//   ....[126]....
        /*08d0*/ 	.word	0x000080a0
        /*08d4*/ 	.word	0x00000000
        /*08d8*/ 	.word	0x00000098
        /*08dc*/ 	.short	0x010a
        /*08de*/ 	.byte	0xff
	.zero		1


	//   ....[127]....
        /*08e0*/ 	.word	0x00008100
        /*08e4*/ 	.word	0x00000000
        /*08e8*/ 	.word	0x00000098
        /*08ec*/ 	.short	0x010a
        /*08ee*/ 	.byte	0xff
	.zero		1


	//   ....[128]....
        /*08f0*/ 	.word	0x00008160
        /*08f4*/ 	.word	0x00000000
        /*08f8*/ 	.word	0x00000000
        /*08fc*/ 	.short	0x010a
        /*08fe*/ 	.byte	0xff
	.zero		1


	//   ....[129]....
        /*0900*/ 	.word	0x000081c0
        /*0904*/ 	.word	0x00000000
        /*0908*/ 	.word	0x00000000
        /*090c*/ 	.short	0x010a
        /*090e*/ 	.byte	0xff
	.zero		1


	//   ....[130]....
        /*0910*/ 	.word	0x00008210
        /*0914*/ 	.word	0x00000000
        /*0918*/ 	.word	0x000000c0
        /*091c*/ 	.short	0x010a
        /*091e*/ 	.byte	0xff
	.zero		1


	//   ....[131]....
        /*0920*/ 	.word	0x00008260
        /*0924*/ 	.word	0x00000000
        /*0928*/ 	.word	0x00000080
        /*092c*/ 	.short	0x010a
        /*092e*/ 	.byte	0xff
	.zero		1


	//   ....[132]....
        /*0930*/ 	.word	0x000082b0
        /*0934*/ 	.word	0x00000049
        /*0938*/ 	.word	0x000000e0
        /*093c*/ 	.short	0x010a
        /*093e*/ 	.byte	0xff
	.zero		1


	//   ....[133]....
        /*0940*/ 	.word	0x00008300
        /*0944*/ 	.word	0x00000002
        /*0948*/ 	.word	0x00000080
        /*094c*/ 	.short	0x010a
        /*094e*/ 	.byte	0xff
	.zero		1


	//----- nvinfo : EIATTR_NUM_MBARRIERS
	.align		4
.L_47:
        /*0950*/ 	.byte	0x03, 0x38
        /*0952*/ 	.short	0x0028


	//----- nvinfo : EIATTR_EXIT_INSTR_OFFSETS
	.align		4
        /*0954*/ 	.byte	0x04, 0x1c
        /*0956*/ 	.short	(.L_49 - .L_48)


	//   ....[0]....
.L_48:
        /*0958*/ 	.word	0x00002860


	//   ....[1]....
        /*095c*/ 	.word	0x00002d50


	//   ....[2]....
        /*0960*/ 	.word	0x00002db0


	//   ....[3]....
        /*0964*/ 	.word	0x00003cb0


	//   ....[4]....
        /*0968*/ 	.word	0x00004b80


	//   ....[5]....
        /*096c*/ 	.word	0x00004bc0


	//   ....[6]....
        /*0970*/ 	.word	0x000076c0


	//   ....[7]....
        /*0974*/ 	.word	0x00007740


	//   ....[8]....
        /*0978*/ 	.word	0x00007770


	//   ....[9]....
        /*097c*/ 	.word	0x000077e0


	//----- nvinfo : EIATTR_MAX_THREADS
	.align		4
.L_49:
        /*0980*/ 	.byte	0x04, 0x05
        /*0982*/ 	.short	(.L_51 - .L_50)
.L_50:
        /*0984*/ 	.word	0x00000100
        /*0988*/ 	.word	0x00000001
        /*098c*/ 	.word	0x00000001


	//----- nvinfo : EIATTR_CRS_STACK_SIZE
	.align		4
.L_51:
        /*0990*/ 	.byte	0x04, 0x1e
        /*0992*/ 	.short	(.L_53 - .L_52)
.L_52:
        /*0994*/ 	.word	0x00000000


	//----- nvinfo : EIATTR_CBANK_PARAM_SIZE
	.align		4
.L_53:
        /*0998*/ 	.byte	0x03, 0x19
        /*099a*/ 	.short	0x0800


	//----- nvinfo : EIATTR_PARAM_CBANK
	.align		4
        /*099c*/ 	.byte	0x04, 0x0a
        /*099e*/ 	.short	(.L_55 - .L_54)
	.align		4
.L_54:
        /*09a0*/ 	.word	index@(.nv.constant0._ZN7cutlass13device_kernelINS_4gemm6kernel13GemmUniversalIN4cute5tupleIJiiiiEEENS1_10collective13CollectiveMmaINS1_35MainloopSm100TmaUmmaWarpSpecializedILi8ELi2ELi4ENS5_IJNS4_1CILi1EEESB_SB_EEEEENS5_IJNSA_ILi128EEENSA_ILi64EEESF_EEENS_10bfloat16_tENS5_IJSB_llEEESH_NS5_IJlSB_lEEENS4_8TiledMMAINS4_8MMA_AtomIJNS4_20SM100_MMA_F16BF16_SSISH_SH_fLi128ELi64ELNS4_4UMMA5MajorE1ELSO_0ELNSN_7ScaleInE0ELSP_0EEEEEENS4_6LayoutISC_NS5_IJNSA_ILi0EEEST_ST_EEEEENS5_IJNS4_10UnderscoreESW_SW_EEEEENS4_13SM90_TMA_LOADENS4_14ComposedLayoutINS4_7SwizzleILi3ELi4ELi3EEENS4_18smem_ptr_flag_bitsILi16EEENSS_INS5_IJSF_NSA_ILi8EEEEEENS5_IJSB_SF_EEEEEEEvNS4_8identityESZ_NS10_IS12_S14_NSS_INS5_IJS15_SF_EEENS5_IJSF_SB_EEEEEEEvS1A_EENS_8epilogue10collective18CollectiveEpilogueINS1G_23Sm100TmaWarpSpecializedILi3ELi2ELi32ELb1ELb0EEEJSG_NS5_IJNSS_ISE_SB_EENSS_INSA_ILi32EEESB_EEEEESH_SJ_SH_SJ_NS1G_6fusion15FusionCallbacksIS1K_NS1P_17LinearCombinationISH_fSH_fLNS_15FloatRoundStyleE2EEESG_S1O_JEEENS4_5SM1004TMEM4LOAD26SM100_TMEM_LOAD_32dp32b32xESZ_NS10_INS11_ILi2ELi4ELi3EEES14_NSS_INS5_IJS15_S1M_EEENS5_IJS1M_SB_EEEEEEENS4_39AutoVectorizingCopyWithAssumedAlignmentILi128EEENS4_14SM90_TMA_STOREES23_S25_S25_EEEvvEEEEvNT_6ParamsE)
        /*09a4*/ 	.short	0x0380
        /*09a6*/ 	.short	0x0800


	//----- nvinfo : EIATTR_SW_WAR
	.align		4
.L_55:
        /*09a8*/ 	.byte	0x04, 0x36
        /*09aa*/ 	.short	(.L_57 - .L_56)
.L_56:
        /*09ac*/ 	.word	0x00000008
.L_57:


//--------------------- .nv.callgraph             --------------------------
	.section	.nv.callgraph,"",@"SHT_CUDA_CALLGRAPH"
	.align	4
	.sectionentsize	8
	.align		4
        /*0000*/ 	.word	0x00000000
	.align		4
        /*0004*/ 	.word	0xffffffff
	.align		4
        /*0008*/ 	.word	index@(_ZN7cutlass13device_kernelINS_4gemm6kernel13GemmUniversalIN4cute5tupleIJiiiiEEENS1_10collective13CollectiveMmaINS1_35MainloopSm100TmaUmmaWarpSpecializedILi8ELi2ELi4ENS5_IJNS4_1CILi1EEESB_SB_EEEEENS5_IJNSA_ILi128EEENSA_ILi64EEESF_EEENS_10bfloat16_tENS5_IJSB_llEEESH_NS5_IJlSB_lEEENS4_8TiledMMAINS4_8MMA_AtomIJNS4_20SM100_MMA_F16BF16_SSISH_SH_fLi128ELi64ELNS4_4UMMA5MajorE1ELSO_0ELNSN_7ScaleInE0ELSP_0EEEEEENS4_6LayoutISC_NS5_IJNSA_ILi0EEEST_ST_EEEEENS5_IJNS4_10UnderscoreESW_SW_EEEEENS4_13SM90_TMA_LOADENS4_14ComposedLayoutINS4_7SwizzleILi3ELi4ELi3EEENS4_18smem_ptr_flag_bitsILi16EEENSS_INS5_IJSF_NSA_ILi8EEEEEENS5_IJSB_SF_EEEEEEEvNS4_8identityESZ_NS10_IS12_S14_NSS_INS5_IJS15_SF_EEENS5_IJSF_SB_EEEEEEEvS1A_EENS_8epilogue10collective18CollectiveEpilogueINS1G_23Sm100TmaWarpSpecializedILi3ELi2ELi32ELb1ELb0EEEJSG_NS5_IJNSS_ISE_SB_EENSS_INSA_ILi32EEESB_EEEEESH_SJ_SH_SJ_NS1G_6fusion15FusionCallbacksIS1K_NS1P_17LinearCombinationISH_fSH_fLNS_15FloatRoundStyleE2EEESG_S1O_JEEENS4_5SM1004TMEM4LOAD26SM100_TMEM_LOAD_32dp32b32xESZ_NS10_INS11_ILi2ELi4ELi3EEES14_NSS_INS5_IJS15_S1M_EEENS5_IJS1M_SB_EEEEEEENS4_39AutoVectorizingCopyWithAssumedAlignmentILi128EEENS4_14SM90_TMA_STOREES23_S25_S25_EEEvvEEEEvNT_6ParamsE)
	.align		4
        /*000c*/ 	.word	index@(__assertfail)
	.align		4
        /*0010*/ 	.word	0x00000000
	.align		4
        /*0014*/ 	.word	0xfffffffe
	.align		4
        /*0018*/ 	.word	0x00000000
	.align		4
        /*001c*/ 	.word	0xfffffffd
	.align		4
        /*0020*/ 	.word	0x00000000
	.align		4
        /*0024*/ 	.word	0xfffffffc


//--------------------- .nv.constant4             --------------------------
	.section	.nv.constant4,"a",@progbits
	.align	8
	.align		8
.nv.constant4:
        /*0000*/ 	.dword	__assertfail
	.align		8
        /*0008*/ 	.dword	__unnamed_1
	.align		8
        /*0010*/ 	.dword	__unnamed_2
	.align		8
        /*0018*/ 	.dword	_ZN40_INTERNAL_4e01bd78_4_k_cu_714c9c34_330324cuda3std3__45__cpo5beginE
	.align		8
        /*0020*/ 	.dword	_ZN40_INTERNAL_4e01bd78_4_k_cu_714c9c34_330324cuda3std3__45__cpo3endE
	.align		8
        /*0028*/ 	.dword	_ZN40_INTERNAL_4e01bd78_4_k_cu_714c9c34_330324cuda3std3__45__cpo6cbeginE
	.align		8
        /*0030*/ 	.dword	_ZN40_INTERNAL_4e01bd78_4_k_cu_714c9c34_330324cuda3std3__45__cpo4cendE
	.align		8
        /*0038*/ 	.dword	_ZN40_INTERNAL_4e01bd78_4_k_cu_714c9c34_330324cuda3std3__442_GLOBAL__N__4e01bd78_4_k_cu_714c9c34_330326ignoreE
	.align		8
        /*0040*/ 	.dword	_ZN40_INTERNAL_4e01bd78_4_k_cu_714c9c34_330324cuda3std3__419piecewise_constructE
	.align		8
        /*0048*/ 	.dword	_ZN40_INTERNAL_4e01bd78_4_k_cu_714c9c34_330324cuda3std3__48in_placeE
	.align		8
        /*0050*/ 	.dword	_ZN40_INTERNAL_4e01bd78_4_k_cu_714c9c34_330324cuda3std6ranges3__45__cpo4swapE
	.align		8
        /*0058*/ 	.dword	_ZN40_INTERNAL_4e01bd78_4_k_cu_714c9c34_330324cuda3std6ranges3__45__cpo9iter_moveE
	.align		8
        /*0060*/ 	.dword	_ZN40_INTERNAL_4e01bd78_4_k_cu_714c9c34_330324cute7productE
	.align		8
        /*0068*/ 	.dword	_ZN40_INTERNAL_4e01bd78_4_k_cu_714c9c34_330324cute1_E
	.align		8
        /*0070*/ 	.dword	$str$25
	.align		8
        /*0078*/ 	.dword	$str$26
	.align		8
        /*0080*/ 	.dword	$str$27
	.align		8
        /*0088*/ 	.dword	$str$28


//--------------------- .text._ZN7cutlass13device_kernelINS_4gemm6kernel13GemmUniversalIN4cute5tupleIJiiiiEEENS1_10collective13CollectiveMmaINS1_35MainloopSm100TmaUmmaWarpSpecializedILi8ELi2ELi4ENS5_IJNS4_1CILi1EEESB_SB_EEEEENS5_IJNSA_ILi128EEENSA_ILi64EEESF_EEENS_10bfloat16_tENS5_IJSB_llEEESH_NS5_IJlSB_lEEENS4_8TiledMMAINS4_8MMA_AtomIJNS4_20SM100_MMA_F16BF16_SSISH_SH_fLi128ELi64ELNS4_4UMMA5MajorE1ELSO_0ELNSN_7ScaleInE0ELSP_0EEEEEENS4_6LayoutISC_NS5_IJNSA_ILi0EEEST_ST_EEEEENS5_IJNS4_10UnderscoreESW_SW_EEEEENS4_13SM90_TMA_LOADENS4_14ComposedLayoutINS4_7SwizzleILi3ELi4ELi3EEENS4_18smem_ptr_flag_bitsILi16EEENSS_INS5_IJSF_NSA_ILi8EEEEEENS5_IJSB_SF_EEEEEEEvNS4_8identityESZ_NS10_IS12_S14_NSS_INS5_IJS15_SF_EEENS5_IJSF_SB_EEEEEEEvS1A_EENS_8epilogue10collective18CollectiveEpilogueINS1G_23Sm100TmaWarpSpecializedILi3ELi2ELi32ELb1ELb0EEEJSG_NS5_IJNSS_ISE_SB_EENSS_INSA_ILi32EEESB_EEEEESH_SJ_SH_SJ_NS1G_6fusion15FusionCallbacksIS1K_NS1P_17LinearCombinationISH_fSH_fLNS_15FloatRoundStyleE2EEESG_S1O_JEEENS4_5SM1004TMEM4LOAD26SM100_TMEM_LOAD_32dp32b32xESZ_NS10_INS11_ILi2ELi4ELi3EEES14_NSS_INS5_IJS15_S1M_EEENS5_IJS1M_SB_EEEEEEENS4_39AutoVectorizingCopyWithAssumedAlignmentILi128EEENS4_14SM90_TMA_STOREES23_S25_S25_EEEvvEEEEvNT_6ParamsE --------------------------
	.section	.text._ZN7cutlass13device_kernelINS_4gemm6kernel13GemmUniversalIN4cute5tupleIJiiiiEEENS1_10collective13CollectiveMmaINS1_35MainloopSm100TmaUmmaWarpSpecializedILi8ELi2ELi4ENS5_IJNS4_1CILi1EEESB_SB_EEEEENS5_IJNSA_ILi128EEENSA_ILi64EEESF_EEENS_10bfloat16_tENS5_IJSB_llEEESH_NS5_IJlSB_lEEENS4_8TiledMMAINS4_8MMA_AtomIJNS4_20SM100_MMA_F16BF16_SSISH_SH_fLi128ELi64ELNS4_4UMMA5MajorE1ELSO_0ELNSN_7ScaleInE0ELSP_0EEEEEENS4_6LayoutISC_NS5_IJNSA_ILi0EEEST_ST_EEEEENS5_IJNS4_10UnderscoreESW_SW_EEEEENS4_13SM90_TMA_LOADENS4_14ComposedLayoutINS4_7SwizzleILi3ELi4ELi3EEENS4_18smem_ptr_flag_bitsILi16EEENSS_INS5_IJSF_NSA_ILi8EEEEEENS5_IJSB_SF_EEEEEEEvNS4_8identityESZ_NS10_IS12_S14_NSS_INS5_IJS15_SF_EEENS5_IJSF_SB_EEEEEEEvS1A_EENS_8epilogue10collective18CollectiveEpilogueINS1G_23Sm100TmaWarpSpecializedILi3ELi2ELi32ELb1ELb0EEEJSG_NS5_IJNSS_ISE_SB_EENSS_INSA_ILi32EEESB_EEEEESH_SJ_SH_SJ_NS1G_6fusion15FusionCallbacksIS1K_NS1P_17LinearCombinationISH_fSH_fLNS_15FloatRoundStyleE2EEESG_S1O_JEEENS4_5SM1004TMEM4LOAD26SM100_TMEM_LOAD_32dp32b32xESZ_NS10_INS11_ILi2ELi4ELi3EEES14_NSS_INS5_IJS15_S1M_EEENS5_IJS1M_SB_EEEEEEENS4_39AutoVectorizingCopyWithAssumedAlignmentILi128EEENS4_14SM90_TMA_STOREES23_S25_S25_EEEvvEEEEvNT_6ParamsE,"ax",@progbits
	.align	128
.text._ZN7cutlass13device_kernelINS_4gemm6kernel13GemmUniversalIN4cute5tupleIJiiiiEEENS1_10collective13CollectiveMmaINS1_35MainloopSm100TmaUmmaWarpSpecializedILi8ELi2ELi4ENS5_IJNS4_1CILi1EEESB_SB_EEEEENS5_IJNSA_ILi128EEENSA_ILi64EEESF_EEENS_10bfloat16_tENS5_IJSB_llEEESH_NS5_IJlSB_lEEENS4_8TiledMMAINS4_8MMA_AtomIJNS4_20SM100_MMA_F16BF16_SSISH_SH_fLi128ELi64ELNS4_4UMMA5MajorE1ELSO_0ELNSN_7ScaleInE0ELSP_0EEEEEENS4_6LayoutISC_NS5_IJNSA_ILi0EEEST_ST_EEEEENS5_IJNS4_10UnderscoreESW_SW_EEEEENS4_13SM90_TMA_LOADENS4_14ComposedLayoutINS4_7SwizzleILi3ELi4ELi3EEENS4_18smem_ptr_flag_bitsILi16EEENSS_INS5_IJSF_NSA_ILi8EEEEEENS5_IJSB_SF_EEEEEEEvNS4_8identityESZ_NS10_IS12_S14_NSS_INS5_IJS15_SF_EEENS5_IJSF_SB_EEEEEEEvS1A_EENS_8epilogue10collective18CollectiveEpilogueINS1G_23Sm100TmaWarpSpecializedILi3ELi2ELi32ELb1ELb0EEEJSG_NS5_IJNSS_ISE_SB_EENSS_INSA_ILi32EEESB_EEEEESH_SJ_SH_SJ_NS1G_6fusion15FusionCallbacksIS1K_NS1P_17LinearCombinationISH_fSH_fLNS_15FloatRoundStyleE2EEESG_S1O_JEEENS4_5SM1004TMEM4LOAD26SM100_TMEM_LOAD_32dp32b32xESZ_NS10_INS11_ILi2ELi4ELi3EEES14_NSS_INS5_IJS15_S1M_EEENS5_IJS1M_SB_EEEEEEENS4_39AutoVectorizingCopyWithAssumedAlignmentILi128EEENS4_14SM90_TMA_STOREES23_S25_S25_EEEvvEEEEvNT_6ParamsE:
        .type           _ZN7cutlass13device_kernelINS_4gemm6kernel13GemmUniversalIN4cute5tupleIJiiiiEEENS1_10collective13CollectiveMmaINS1_35MainloopSm100TmaUmmaWarpSpecializedILi8ELi2ELi4ENS5_IJNS4_1CILi1EEESB_SB_EEEEENS5_IJNSA_ILi128EEENSA_ILi64EEESF_EEENS_10bfloat16_tENS5_IJSB_llEEESH_NS5_IJlSB_lEEENS4_8TiledMMAINS4_8MMA_AtomIJNS4_20SM100_MMA_F16BF16_SSISH_SH_fLi128ELi64ELNS4_4UMMA5MajorE1ELSO_0ELNSN_7ScaleInE0ELSP_0EEEEEENS4_6LayoutISC_NS5_IJNSA_ILi0EEEST_ST_EEEEENS5_IJNS4_10UnderscoreESW_SW_EEEEENS4_13SM90_TMA_LOADENS4_14ComposedLayoutINS4_7SwizzleILi3ELi4ELi3EEENS4_18smem_ptr_flag_bitsILi16EEENSS_INS5_IJSF_NSA_ILi8EEEEEENS5_IJSB_SF_EEEEEEEvNS4_8identityESZ_NS10_IS12_S14_NSS_INS5_IJS15_SF_EEENS5_IJSF_SB_EEEEEEEvS1A_EENS_8epilogue10collective18CollectiveEpilogueINS1G_23Sm100TmaWarpSpecializedILi3ELi2ELi32ELb1ELb0EEEJSG_NS5_IJNSS_ISE_SB_EENSS_INSA_ILi32EEESB_EEEEESH_SJ_SH_SJ_NS1G_6fusion15FusionCallbacksIS1K_NS1P_17LinearCombinationISH_fSH_fLNS_15FloatRoundStyleE2EEESG_S1O_JEEENS4_5SM1004TMEM4LOAD26SM100_TMEM_LOAD_32dp32b32xESZ_NS10_INS11_ILi2ELi4ELi3EEES14_NSS_INS5_IJS15_S1M_EEENS5_IJS1M_SB_EEEEEEENS4_39AutoVectorizingCopyWithAssumedAlignmentILi128EEENS4_14SM90_TMA_STOREES23_S25_S25_EEEvvEEEEvNT_6ParamsE,@function
        .size           _ZN7cutlass13device_kernelINS_4gemm6kernel13GemmUniversalIN4cute5tupleIJiiiiEEENS1_10collective13CollectiveMmaINS1_35MainloopSm100TmaUmmaWarpSpecializedILi8ELi2ELi4ENS5_IJNS4_1CILi1EEESB_SB_EEEEENS5_IJNSA_ILi128EEENSA_ILi64EEESF_EEENS_10bfloat16_tENS5_IJSB_llEEESH_NS5_IJlSB_lEEENS4_8TiledMMAINS4_8MMA_AtomIJNS4_20SM100_MMA_F16BF16_SSISH_SH_fLi128ELi64ELNS4_4UMMA5MajorE1ELSO_0ELNSN_7ScaleInE0ELSP_0EEEEEENS4_6LayoutISC_NS5_IJNSA_ILi0EEEST_ST_EEEEENS5_IJNS4_10UnderscoreESW_SW_EEEEENS4_13SM90_TMA_LOADENS4_14ComposedLayoutINS4_7SwizzleILi3ELi4ELi3EEENS4_18smem_ptr_flag_bitsILi16EEENSS_INS5_IJSF_NSA_ILi8EEEEEENS5_IJSB_SF_EEEEEEEvNS4_8identityESZ_NS10_IS12_S14_NSS_INS5_IJS15_SF_EEENS5_IJSF_SB_EEEEEEEvS1A_EENS_8epilogue10collective18CollectiveEpilogueINS1G_23Sm100TmaWarpSpecializedILi3ELi2ELi32ELb1ELb0EEEJSG_NS5_IJNSS_ISE_SB_EENSS_INSA_ILi32EEESB_EEEEESH_SJ_SH_SJ_NS1G_6fusion15FusionCallbacksIS1K_NS1P_17LinearCombinationISH_fSH_fLNS_15FloatRoundStyleE2EEESG_S1O_JEEENS4_5SM1004TMEM4LOAD26SM100_TMEM_LOAD_32dp32b32xESZ_NS10_INS11_ILi2ELi4ELi3EEES14_NSS_INS5_IJS15_S1M_EEENS5_IJS1M_SB_EEEEEEENS4_39AutoVectorizingCopyWithAssumedAlignmentILi128EEENS4_14SM90_TMA_STOREES23_S25_S25_EEEvvEEEEvNT_6ParamsE,(.L_x_166 - _ZN7cutlass13device_kernelINS_4gemm6kernel13GemmUniversalIN4cute5tupleIJiiiiEEENS1_10collective13CollectiveMmaINS1_35MainloopSm100TmaUmmaWarpSpecializedILi8ELi2ELi4ENS5_IJNS4_1CILi1EEESB_SB_EEEEENS5_IJNSA_ILi128EEENSA_ILi64EEESF_EEENS_10bfloat16_tENS5_IJSB_llEEESH_NS5_IJlSB_lEEENS4_8TiledMMAINS4_8MMA_AtomIJNS4_20SM100_MMA_F16BF16_SSISH_SH_fLi128ELi64ELNS4_4UMMA5MajorE1ELSO_0ELNSN_7ScaleInE0ELSP_0EEEEEENS4_6LayoutISC_NS5_IJNSA_ILi0EEEST_ST_EEEEENS5_IJNS4_10UnderscoreESW_SW_EEEEENS4_13SM90_TMA_LOADENS4_14ComposedLayoutINS4_7SwizzleILi3ELi4ELi3EEENS4_18smem_ptr_flag_bitsILi16EEENSS_INS5_IJSF_NSA_ILi8EEEEEENS5_IJSB_SF_EEEEEEEvNS4_8identityESZ_NS10_IS12_S14_NSS_INS5_IJS15_SF_EEENS5_IJSF_SB_EEEEEEEvS1A_EENS_8epilogue10collective18CollectiveEpilogueINS1G_23Sm100TmaWarpSpecializedILi3ELi2ELi32ELb1ELb0EEEJSG_NS5_IJNSS_ISE_SB_EENSS_INSA_ILi32EEESB_EEEEESH_SJ_SH_SJ_NS1G_6fusion15FusionCallbacksIS1K_NS1P_17LinearCombinationISH_fSH_fLNS_15FloatRoundStyleE2EEESG_S1O_JEEENS4_5SM1004TMEM4LOAD26SM100_TMEM_LOAD_32dp32b32xESZ_NS10_INS11_ILi2ELi4ELi3EEES14_NSS_INS5_IJS15_S1M_EEENS5_IJS1M_SB_EEEEEEENS4_39AutoVectorizingCopyWithAssumedAlignmentILi128EEENS4_14SM90_TMA_STOREES23_S25_S25_EEEvvEEEEvNT_6ParamsE)
        .other          _ZN7cutlass13device_kernelINS_4gemm6kernel13GemmUniversalIN4cute5tupleIJiiiiEEENS1_10collective13CollectiveMmaINS1_35MainloopSm100TmaUmmaWarpSpecializedILi8ELi2ELi4ENS5_IJNS4_1CILi1EEESB_SB_EEEEENS5_IJNSA_ILi128EEENSA_ILi64EEESF_EEENS_10bfloat16_tENS5_IJSB_llEEESH_NS5_IJlSB_lEEENS4_8TiledMMAINS4_8MMA_AtomIJNS4_20SM100_MMA_F16BF16_SSISH_SH_fLi128ELi64ELNS4_4UMMA5MajorE1ELSO_0ELNSN_7ScaleInE0ELSP_0EEEEEENS4_6LayoutISC_NS5_IJNSA_ILi0EEEST_ST_EEEEENS5_IJNS4_10UnderscoreESW_SW_EEEEENS4_13SM90_TMA_LOADENS4_14ComposedLayoutINS4_7SwizzleILi3ELi4ELi3EEENS4_18smem_ptr_flag_bitsILi16EEENSS_INS5_IJSF_NSA_ILi8EEEEEENS5_IJSB_SF_EEEEEEEvNS4_8identityESZ_NS10_IS12_S14_NSS_INS5_IJS15_SF_EEENS5_IJSF_SB_EEEEEEEvS1A_EENS_8epilogue10collective18CollectiveEpilogueINS1G_23Sm100TmaWarpSpecializedILi3ELi2ELi32ELb1ELb0EEEJSG_NS5_IJNSS_ISE_SB_EENSS_INSA_ILi32EEESB_EEEEESH_SJ_SH_SJ_NS1G_6fusion15FusionCallbacksIS1K_NS1P_17LinearCombinationISH_fSH_fLNS_15FloatRoundStyleE2EEESG_S1O_JEEENS4_5SM1004TMEM4LOAD26SM100_TMEM_LOAD_32dp32b32xESZ_NS10_INS11_ILi2ELi4ELi3EEES14_NSS_INS5_IJS15_S1M_EEENS5_IJS1M_SB_EEEEEEENS4_39AutoVectorizingCopyWithAssumedAlignmentILi128EEENS4_14SM90_TMA_STOREES23_S25_S25_EEEvvEEEEvNT_6ParamsE,@"STO_CUDA_ENTRY STV_DEFAULT"
_ZN7cutlass13device_kernelINS_4gemm6kernel13GemmUniversalIN4cute5tupleIJiiiiEEENS1_10collective13CollectiveMmaINS1_35MainloopSm100TmaUmmaWarpSpecializedILi8ELi2ELi4ENS5_IJNS4_1CILi1EEESB_SB_EEEEENS5_IJNSA_ILi128EEENSA_ILi64EEESF_EEENS_10bfloat16_tENS5_IJSB_llEEESH_NS5_IJlSB_lEEENS4_8TiledMMAINS4_8MMA_AtomIJNS4_20SM100_MMA_F16BF16_SSISH_SH_fLi128ELi64ELNS4_4UMMA5MajorE1ELSO_0ELNSN_7ScaleInE0ELSP_0EEEEEENS4_6LayoutISC_NS5_IJNSA_ILi0EEEST_ST_EEEEENS5_IJNS4_10UnderscoreESW_SW_EEEEENS4_13SM90_TMA_LOADENS4_14ComposedLayoutINS4_7SwizzleILi3ELi4ELi3EEENS4_18smem_ptr_flag_bitsILi16EEENSS_INS5_IJSF_NSA_ILi8EEEEEENS5_IJSB_SF_EEEEEEEvNS4_8identityESZ_NS10_IS12_S14_NSS_INS5_IJS15_SF_EEENS5_IJSF_SB_EEEEEEEvS1A_EENS_8epilogue10collective18CollectiveEpilogueINS1G_23Sm100TmaWarpSpecializedILi3ELi2ELi32ELb1ELb0EEEJSG_NS5_IJNSS_ISE_SB_EENSS_INSA_ILi32EEESB_EEEEESH_SJ_SH_SJ_NS1G_6fusion15FusionCallbacksIS1K_NS1P_17LinearCombinationISH_fSH_fLNS_15FloatRoundStyleE2EEESG_S1O_JEEENS4_5SM1004TMEM4LOAD26SM100_TMEM_LOAD_32dp32b32xESZ_NS10_INS11_ILi2ELi4ELi3EEES14_NSS_INS5_IJS15_S1M_EEENS5_IJS1M_SB_EEEEEEENS4_39AutoVectorizingCopyWithAssumedAlignmentILi128EEENS4_14SM90_TMA_STOREES23_S25_S25_EEEvvEEEEvNT_6ParamsE:
[----:B------:R-:W1:Y:S01]  /*0000*/  LDC R1, c[0x0][0x37c] ;  /* 0x0000df00ff017b82 */ /* 0x000e620000000800 */
[----:B------:R-:W2:Y:S01]  /*0010*/  S2R R93, SR_TID.X ;  /* 0x00000000005d7919 */ /* 0x000ea20000002100 */
[----:B------:R-:W3:Y:S01]  /*0020*/  LDCU.64 UR4, c[0x0][0x890] ;  /* 0x00011200ff0477ac */ /* 0x000ee20008000a00 */
[----:B------:R-:W-:Y:S02]  /*0030*/  PRMT R88, RZ, 0x7610, R88 ;  /* 0x00007610ff587816 */ /* 0x000fe40000000058 */
[----:B------:R-:W-:Y:S01]  /*0040*/  ELECT P5, URZ, PT ;  /* 0x0000000000ff782f */ /* 0x000fe200038a0000 */
[----:B------:R-:W4:Y:S01]  /*0050*/  LDCU.64 UR46, c[0x0][0x358] ;  /* 0x00006b00ff2e77ac */ /* 0x000f220008000a00 */
[----:B---3--:R-:W-:-:S04]  /*0060*/  UISETP.NE.U32.AND UP0, UPT, UR4, URZ, UPT ;  /* 0x000000ff0400728c */ /* 0x008fc8000bf05070 */
[----:B------:R-:W-:Y:S01]  /*0070*/  UISETP.NE.AND.EX UP0, UPT, UR5, URZ, UPT, UP0 ;  /* 0x000000ff0500728c */ /* 0x000fe2000bf05300 */
[----:B--2---:R-:W-:-:S05]  /*0080*/  SHF.R.U32.HI R92, RZ, 0x5, R93 ;  /* 0x00000005ff5c7819 */ /* 0x004fca000001165d */
[----:B------:R-:W2:Y:S02]  /*0090*/  SHFL.IDX PT, R0, R92, RZ, 0x1f ;  /* 0x00001fff5c007589 */ /* 0x000ea400000e0000 */
[----:B--2---:R-:W-:Y:S01]  /*00a0*/  R2UR UR8, R0 ;  /* 0x00000000000872ca */ /* 0x004fe200000e0000 */
[----:B-1--4-:R-:W-:-:S14]  /*00b0*/  BRA.U UP0, `(.L_x_0) ;  /* 0x00000001002c7547 */ /* 0x012fdc000b800000 */
[----:B------:R-:W1:Y:S02]  /*00c0*/  LDCU.64 UR6, c[0x0][0x888] ;  /* 0x00011100ff0677ac */ /* 0x000e640008000a00 */
[----:B-1----:R-:W-:-:S04]  /*00d0*/  UISETP.NE.U32.AND UP0, UPT, UR6, URZ, UPT ;  /* 0x000000ff0600728c */ /* 0x002fc8000bf05070 */
[----:B------:R-:W-:-:S09]  /*00e0*/  UISETP.NE.AND.EX UP0, UPT, UR7, URZ, UPT, UP0 ;  /* 0x000000ff0700728c */ /* 0x000fd2000bf05300 */
[----:B------:R-:W-:Y:S05]  /*00f0*/  BRA.U !UP0, `(.L_x_1) ;  /* 0x0000000108107547 */ /* 0x000fea000b800000 */
[----:B------:R-:W1:Y:S02]  /*0100*/  LDC.64 R2, c[0x0][0x888] ;  /* 0x00022200ff027b82 */ /* 0x000e640000000a00 */
[----:B-1----:R1:W5:Y:S01]  /*0110*/  LDG.E R49, desc[UR46][R2.64] ;  /* 0x0000002e02317981 */ /* 0x002362000c1e1900 */
[----:B------:R-:W-:Y:S01]  /*0120*/  HFMA2 R88, -RZ, RZ, 0, 5.9604644775390625e-08 ;  /* 0x00000001ff587431 */ /* 0x000fe200000001ff */
[----:B------:R-:W-:Y:S05]  /*0130*/  BRA `(.L_x_0) ;  /* 0x00000000000c7947 */ /* 0x000fea0003800000 */
.L_x_1:
[----:B------:R-:W1:Y:S01]  /*0140*/  LDCU UR6, c[0x0][0x880] ;  /* 0x00011000ff0677ac */ /* 0x000e620008000800 */
[----:B------:R-:W-:Y:S01]  /*0150*/  HFMA2 R88, -RZ, RZ, 0, 5.9604644775390625e-08 ;  /* 0x00000001ff587431 */ /* 0x000fe200000001ff */
[----:B-1----:R-:W-:-:S07]  /*0160*/  MOV R49, UR6 ;  /* 0x0000000600317c02 */ /* 0x002fce0008000f00 */
.L_x_0:
[----:B------:R-:W2:Y:S02]  /*0170*/  LDCU.64 UR6, c[0x0][0x8b0] ;  /* 0x00011600ff0677ac */ /* 0x000ea40008000a00 */
[----:B--2---:R-:W-:-:S04]  /*0180*/  UISETP.NE.U32.AND UP0, UPT, UR6, URZ, UPT ;  /* 0x000000ff0600728c */ /* 0x004fc8000bf05070 */
[----:B------:R-:W-:-:S09]  /*0190*/  UISETP.NE.AND.EX UP0, UPT, UR7, URZ, UPT, UP0 ;  /* 0x000000ff0700728c */ /* 0x000fd2000bf05300 */
[----:B------:R-:W-:Y:S05]  /*01a0*/  BRA.U UP0, `(.L_x_2) ;  /* 0x0000000100247547 */ /* 0x000fea000b800000 */
[----:B------:R-:W2:Y:S02]  /*01b0*/  LDCU.64 UR6, c[0x0][0x8a8] ;  /* 0x00011500ff0677ac */ /* 0x000ea40008000a00 */
[----:B--2---:R-:W-:-:S04]  /*01c0*/  UISETP.NE.U32.AND UP0, UPT, UR6, URZ, UPT ;  /* 0x000000ff0600728c */ /* 0x004fc8000bf05070 */
[----:B------:R-:W-:-:S09]  /*01d0*/  UISETP.NE.AND.EX UP0, UPT, UR7, URZ, UPT, UP0 ;  /* 0x000000ff0700728c */ /* 0x000fd2000bf05300 */
[----:B------:R-:W-:Y:S05]  /*01e0*/  BRA.U !UP0, `(.L_x_3) ;  /* 0x00000001080c7547 */ /* 0x000fea000b800000 */
[----:B-1----:R-:W1:Y:S02]  /*01f0*/  LDC.64 R2, c[0x0][0x8a8] ;  /* 0x00022a00ff027b82 */ /* 0x002e640000000a00 */
[----:B-1----:R2:W5:Y:S01]  /*0200*/  LDG.E R47, desc[UR46][R2.64] ;  /* 0x0000002e022f7981 */ /* 0x002562000c1e1900 */
[----:B------:R-:W-:Y:S05]  /*0210*/  BRA `(.L_x_2) ;  /* 0x0000000000087947 */ /* 0x000fea0003800000 */
.L_x_3:
[----:B------:R-:W2:Y:S02]  /*0220*/  LDCU UR6, c[0x0][0x8a0] ;  /* 0x00011400ff0677ac */ /* 0x000ea40008000800 */
[----:B--2---:R-:W-:Y:S02]  /*0230*/  MOV R47, UR6 ;  /* 0x00000006002f7c02 */ /* 0x004fe40008000f00 */
.L_x_2:
[----:B------:R-:W-:Y:S01]  /*0240*/  IMAD.U32 R0, RZ, RZ, UR8 ;  /* 0x00000008ff007e24 */ /* 0x000fe2000f8e00ff */
[----:B------:R-:W-:Y:S04]  /*0250*/  BSSY.RECONVERGENT B0, `(.L_x_4) ;  /* 0x000000c000007945 */ /* 0x000fe80003800200 */
[C---:B------:R-:W-:Y:S02]  /*0260*/  ISETP.NE.OR P1, PT, R0.reuse, 0x1, !P5 ;  /* 0x000000010000780c */ /* 0x040fe40006f25670 */
[----:B------:R-:W-:-:S11]  /*0270*/  ISETP.NE.OR P0, PT, R0, 0x3, !P5 ;  /* 0x000000030000780c */ /* 0x000fd60006f05670 */
[----:B------:R-:W-:Y:S05]  /*0280*/  @P1 BRA `(.L_x_5) ;  /* 0x0000000000201947 */ /* 0x000fea0003800000 */
[----:B------:R-:W3:Y:S02]  /*0290*/  LDCU.64 UR6, c[0x0][0x348] ;  /* 0x00006900ff0677ac */ /* 0x000ee40008000a00 */
[----:B---3--:R-:W-:Y:S02]  /*02a0*/  UIADD3 UR10, UP1, UPT, UR6, 0x80, URZ ;  /* 0x00000080060a7890 */ /* 0x008fe4000ff3e0ff */
[----:B------:R-:W-:Y:S02]  /*02b0*/  UIADD3 UR6, UP0, UPT, UR6, 0x180, URZ ;  /* 0x0000018006067890 */ /* 0x000fe4000ff1e0ff */
[----:B------:R-:W-:Y:S02]  /*02c0*/  UIADD3.X UR11, UPT, UPT, URZ, UR7, URZ, UP1, !UPT ;  /* 0x00000007ff0b7290 */ /* 0x000fe40008ffe4ff */
[----:B------:R-:W-:-:S07]  /*02d0*/  UIADD3.X UR7, UPT, UPT, URZ, UR7, URZ, UP0, !UPT ;  /* 0x00000007ff077290 */ /* 0x000fce00087fe4ff */
[----:B------:R3:W-:Y:S02]  /*02e0*/  UTMACCTL.PF [UR10] ;  /* 0x000000000a0079b9 */ /* 0x0007e40008040000 */
[----:B------:R3:W-:Y:S02]  /*02f0*/  UTMACCTL.PF [UR6] ;  /* 0x00000000060079b9 */ /* 0x0007e40008040000 */
[----:B---3--:R-:W-:Y:S01]  /*0300*/  NOP ;  /* 0x0000000000007918 */ /* 0x008fe20000000000 */
.L_x_5:
[----:B------:R-:W-:Y:S05]  /*0310*/  BSYNC.RECONVERGENT B0 ;  /* 0x0000000000007941 */ /* 0x000fea0003800200 */
.L_x_4:
[----:B------:R-:W-:Y:S04]  /*0320*/  BSSY.RECONVERGENT B0, `(.L_x_6) ;  /* 0x000000a000007945 */ /* 0x000fe80003800200 */
        /* <DEDUP_REMOVED lines=9> */
.L_x_7:
[----:B------:R-:W-:Y:S05]  /*03c0*/  BSYNC.RECONVERGENT B0 ;  /* 0x0000000000007941 */ /* 0x000fea0003800200 */
.L_x_6:
[----:B------:R-:W3:Y:S01]  /*03d0*/  LDCU.64 UR6, c[0x0][0x888] ;  /* 0x00011100ff0677ac */ /* 0x000ee20008000a00 */
[----:B------:R-:W-:Y:S02]  /*03e0*/  UISETP.EQ.U32.AND UP1, UPT, UR4, URZ, UPT ;  /* 0x000000ff0400728c */ /* 0x000fe4000bf22070 */
[----:B------:R-:W-:Y:S02]  /*03f0*/  UPLOP3.LUT UP2, UPT, UPT, UPT, UPT, 0x80, 0x8 ;  /* 0x000000000008789c */ /* 0x000fe40003f4f070 */
[----:B---3--:R-:W-:-:S04]  /*0400*/  UISETP.NE.U32.AND UP0, UPT, UR6, URZ, UPT ;  /* 0x000000ff0600728c */ /* 0x008fc8000bf05070 */
[----:B------:R-:W-:-:S04]  /*0410*/  UISETP.NE.AND.EX UP0, UPT, UR7, URZ, UPT, UP0 ;  /* 0x000000ff0700728c */ /* 0x000fc8000bf05300 */
[----:B------:R-:W-:-:S04]  /*0420*/  UISETP.EQ.OR.EX UP3, UPT, UR5, URZ, !UP0, UP1 ;  /* 0x000000ff0500728c */ /* 0x000fc8000c762710 */
[----:B------:R-:W-:-:S05]  /*0430*/  UP2UR UR53, UPR, URZ, 0x8 ;  /* 0x00000008ff357883 */ /* 0x000fca0008000000 */
[----:B------:R-:W-:Y:S07]  /*0440*/  BRA.U !UP3, `(.L_x_8) ;  /* 0x000000010b207547 */ /* 0x000fee000b800000 */
[----:B------:R-:W-:Y:S01]  /*0450*/  UISETP.NE.U32.AND UP2, UPT, UR4, URZ, UPT ;  /* 0x000000ff0400728c */ /* 0x000fe2000bf45070 */
[----:B-----5:R-:W-:Y:S01]  /*0460*/  FSETP.NEU.AND P0, PT, R49, RZ, PT ;  /* 0x000000ff3100720b */ /* 0x020fe20003f0d000 */
[----:B------:R-:W-:Y:S02]  /*0470*/  USEL UR4, URZ, 0xffffffff, UP0 ;  /* 0xffffffffff047887 */ /* 0x000fe40008000000 */
[----:B------:R-:W-:-:S10]  /*0480*/  UISETP.NE.AND.EX UP2, UPT, UR5, URZ, UPT, UP2 ;  /* 0x000000ff0500728c */ /* 0x000fd4000bf45320 */
[----:B------:R-:W-:Y:S01]  /*0490*/  VOTEU.ANY UP1, P0 ;  /* 0x0000000000ff7886 */ /* 0x000fe20000020100 */
[----:B------:R-:W-:-:S04]  /*04a0*/  @!UP2 USEL UR4, URZ, 0xffffffff, UP1 ;  /* 0xffffffffff04a887 */ /* 0x000fc80008800000 */
[----:B------:R-:W-:-:S04]  /*04b0*/  ULOP3.LUT UR4, UR4, 0x1, URZ, 0xc0, !UPT ;  /* 0x0000000104047892 */ /* 0x000fc8000f8ec0ff */
[----:B------:R-:W-:-:S11]  /*04c0*/  UISETP.NE.U32.AND UP2, UPT, UR4, 0x1, UPT ;  /* 0x000000010400788c */ /* 0x000fd6000bf45070 */
.L_x_8:
[----:B-12---:R-:W1:Y:S01]  /*04d0*/  SHFL.IDX PT, R2, R92, RZ, 0x1f ;  /* 0x00001fff5c027589 */ /* 0x006e6200000e0000 */
[----:B------:R-:W-:-:S04]  /*04e0*/  UISETP.NE.AND UP1, UPT, UR8, 0x2, UPT ;  /* 0x000000020800788c */ /* 0x000fc8000bf25270 */
[----:B------:R-:W-:Y:S01]  /*04f0*/  USEL UR6, URZ, 0x1, UP1 ;  /* 0x00000001ff067887 */ /* 0x000fe20008800000 */
[----:B-1----:R-:W-:-:S13]  /*0500*/  ISETP.NE.AND P0, PT, R2, RZ, PT ;  /* 0x000000ff0200720c */ /* 0x002fda0003f05270 */
[----:B------:R-:W-:Y:S05]  /*0510*/  @P0 BRA `(.L_x_9) ;  /* 0x0000000000680947 */ /* 0x000fea0003800000 */
[----:B------:R-:W1:Y:S01]  /*0520*/  S2UR UR5, SR_CgaCtaId ;  /* 0x00000000000579c3 */ /* 0x000e620000008800 */
[----:B------:R-:W-:Y:S01]  /*0530*/  UMOV UR7, 0x400 ;  /* 0x0000040000077882 */ /* 0x000fe20000000000 */
[----:B------:R-:W-:Y:S01]  /*0540*/  UMOV UR4, 0x1 ;  /* 0x0000000100047882 */ /* 0x000fe20000000000 */
[----:B------:R-:W-:Y:S01]  /*0550*/  ELECT P0, URZ, PT ;  /* 0x0000000000ff782f */ /* 0x000fe20003800000 */
[----:B------:R-:W-:-:S04]  /*0560*/  UIADD3 UR10, UPT, UPT, -UR4, 0x100000, URZ ;  /* 0x00100000040a7890 */ /* 0x000fc8000fffe1ff */
[----:B------:R-:W-:Y:S02]  /*0570*/  USHF.L.U32 UR11, UR10, 0xb, URZ ;  /* 0x0000000b0a0b7899 */ /* 0x000fe400080006ff */
[----:B------:R-:W-:Y:S02]  /*0580*/  USHF.L.U32 UR10, UR10, 0x1, URZ ;  /* 0x000000010a0a7899 */ /* 0x000fe400080006ff */
[----:B-1----:R-:W-:Y:S01]  /*0590*/  ULEA UR5, UR5, UR7, 0x18 ;  /* 0x0000000705057291 */ /* 0x002fe2000f8ec0ff */
[----:B------:R-:W1:Y:S11]  /*05a0*/  FENCE.VIEW.ASYNC.S ;  /* 0x00000000000073c6 */ /* 0x000e760000000000 */
[----:B-1----:R1:W2:Y:S01]  /*05b0*/  SYNCS.EXCH.64 URZ, [UR5], UR10 ;  /* 0x0000000a05ff75b2 */ /* 0x0022a20008000100 */
[----:B------:R1:W3:Y:S01]  /*05c0*/  SYNCS.EXCH.64 URZ, [UR5+0x40], UR10 ;  /* 0x0000400a05ff75b2 */ /* 0x0002e20008000100 */
[----:B------:R1:W4:Y:S01]  /*05d0*/  SYNCS.EXCH.64 URZ, [UR5+0x8], UR10 ;  /* 0x0000080a05ff75b2 */ /* 0x0003220008000100 */
[----:B------:R1:W1:Y:S01]  /*05e0*/  SYNCS.EXCH.64 URZ, [UR5+0x48], UR10 ;  /* 0x0000480a05ff75b2 */ /* 0x0002620008000100 */
        /* <DEDUP_REMOVED lines=12> */
[----:B------:R-:W-:Y:S01]  /*06b0*/  NOP ;  /* 0x0000000000007918 */ /* 0x000fe20000000000 */
.L_x_9:
[----:B------:R-:W2:Y:S01]  /*06c0*/  SHFL.IDX PT, R2, R92, RZ, 0x1f ;  /* 0x00001fff5c027589 */ /* 0x000ea200000e0000 */
[----:B------:R-:W-:Y:S01]  /*06d0*/  NOP ;  /* 0x0000000000007918 */ /* 0x000fe20000000000 */
[----:B--2---:R-:W-:-:S13]  /*06e0*/  ISETP.NE.AND P0, PT, R2, 0x1, PT ;  /* 0x000000010200780c */ /* 0x004fda0003f05270 */
[----:B------:R-:W-:Y:S05]  /*06f0*/  @P0 BRA `(.L_x_10) ;  /* 0x0000000000500947 */ /* 0x000fea0003800000 */
[----:B------:R-:W2:Y:S01]  /*0700*/  S2UR UR7, SR_CgaCtaId ;  /* 0x00000000000779c3 */ /* 0x000ea20000008800 */
[----:B------:R-:W-:Y:S01]  /*0710*/  UMOV UR9, 0x400 ;  /* 0x0000040000097882 */ /* 0x000fe20000000000 */
[----:B-1----:R-:W-:Y:S01]  /*0720*/  UMOV UR5, 0x20 ;  /* 0x0000002000057882 */ /* 0x002fe20000000000 */
[----:B------:R-:W-:Y:S01]  /*0730*/  UMOV UR4, 0x80 ;  /* 0x0000008000047882 */ /* 0x000fe20000000000 */
[----:B------:R-:W-:-:S04]  /*0740*/  UIADD3 UR10, UPT, UPT, -UR5, 0x100000, URZ ;  /* 0x00100000050a7890 */ /* 0x000fc8000fffe1ff */
[----:B------:R-:W-:Y:S02]  /*0750*/  USHF.L.U32 UR11, UR10, 0xb, URZ ;  /* 0x0000000b0a0b7899 */ /* 0x000fe400080006ff */
[----:B------:R-:W-:Y:S02]  /*0760*/  USHF.L.U32 UR10, UR10, 0x1, URZ ;  /* 0x000000010a0a7899 */ /* 0x000fe400080006ff */
[----:B------:R-:W-:-:S04]  /*0770*/  UIADD3 UR4, UPT, UPT, -UR4, 0x100000, URZ ;  /* 0x0010000004047890 */ /* 0x000fc8000fffe1ff */
[----:B------:R-:W-:Y:S02]  /*0780*/  USHF.L.U32 UR5, UR4, 0xb, URZ ;  /* 0x0000000b04057899 */ /* 0x000fe400080006ff */
[----:B------:R-:W-:Y:S01]  /*0790*/  USHF.L.U32 UR4, UR4, 0x1, URZ ;  /* 0x0000000104047899 */ /* 0x000fe200080006ff */
[----:B------:R-:W-:Y:S01]  /*07a0*/  ELECT P0, URZ, PT ;  /* 0x0000000000ff782f */ /* 0x000fe20003800000 */
[----:B--2---:R-:W-:Y:S01]  /*07b0*/  ULEA UR7, UR7, UR9, 0x18 ;  /* 0x0000000907077291 */ /* 0x004fe2000f8ec0ff */
[----:B------:R-:W1:Y:S11]  /*07c0*/  FENCE.VIEW.ASYNC.S ;  /* 0x00000000000073c6 */ /* 0x000e760000000000 */
[----:B-1----:R2:W1:Y:S01]  /*07d0*/  SYNCS.EXCH.64 URZ, [UR7+0x80], UR10 ;  /* 0x0000800a07ff75b2 */ /* 0x0024620008000100 */
[----:B------:R2:W1:Y:S01]  /*07e0*/  SYNCS.EXCH.64 URZ, [UR7+0x98], UR4 ;  /* 0x0000980407ff75b2 */ /* 0x0004620008000100 */
[----:B------:R2:W1:Y:S01]  /*07f0*/  SYNCS.EXCH.64 URZ, [UR7+0x88], UR10 ;  /* 0x0000880a07ff75b2 */ /* 0x0004620008000100 */
[----:B------:R2:W1:Y:S01]  /*0800*/  SYNCS.EXCH.64 URZ, [UR7+0xa0], UR4 ;  /* 0x0000a00407ff75b2 */ /* 0x0004620008000100 */
[----:B------:R2:W1:Y:S01]  /*0810*/  SYNCS.EXCH.64 URZ, [UR7+0x90], UR10 ;  /* 0x0000900a07ff75b2 */ /* 0x0004620008000100 */
[----:B------:R2:W1:Y:S02]  /*0820*/  SYNCS.EXCH.64 URZ, [UR7+0xa8], UR4 ;  /* 0x0000a80407ff75b2 */ /* 0x0004640008000100 */
[----:B--2---:R-:W-:Y:S01]  /*0830*/  NOP ;  /* 0x0000000000007918 */ /* 0x004fe20000000000 */
.L_x_10:
[----:B------:R-:W2:Y:S01]  /*0840*/  SHFL.IDX PT, R2, R92, RZ, 0x1f ;  /* 0x00001fff5c027589 */ /* 0x000ea200000e0000 */
[----:B------:R-:W-:Y:S01]  /*0850*/  NOP ;  /* 0x0000000000007918 */ /* 0x000fe20000000000 */
[----:B--2---:R-:W-:-:S13]  /*0860*/  ISETP.NE.AND P0, PT, R2, 0x3, PT ;  /* 0x000000030200780c */ /* 0x004fda0003f05270 */
[----:B------:R-:W-:Y:S05]  /*0870*/  @P0 BRA `(.L_x_11) ;  /* 0x0000000000300947 */ /* 0x000fea0003800000 */
[----:B-1----:R-:W1:Y:S01]  /*0880*/  S2UR UR5, SR_CgaCtaId ;  /* 0x00000000000579c3 */ /* 0x002e620000008800 */
        /* <DEDUP_REMOVED lines=8> */
[----:B-1----:R2:W1:Y:S01]  /*0910*/  SYNCS.EXCH.64 URZ, [UR5+0xb0], UR10 ;  /* 0x0000b00a05ff75b2 */ /* 0x0024620008000100 */
[----:B------:R2:W1:Y:S02]  /*0920*/  SYNCS.EXCH.64 URZ, [UR5+0xb8], UR10 ;  /* 0x0000b80a05ff75b2 */ /* 0x0004640008000100 */
[----:B--2---:R-:W-:Y:S01]  /*0930*/  NOP ;  /* 0x0000000000007918 */ /* 0x004fe20000000000 */
.L_x_11:
[----:B------:R-:W2:Y:S01]  /*0940*/  SHFL.IDX PT, R2, R92, RZ, 0x1f ;  /* 0x00001fff5c027589 */ /* 0x000ea200000e0000 */
[----:B------:R-:W-:Y:S01]  /*0950*/  NOP ;  /* 0x0000000000007918 */ /* 0x000fe20000000000 */
[----:B--2---:R-:W-:-:S13]  /*0960*/  ISETP.NE.AND P0, PT, R2, 0x4, PT ;  /* 0x000000040200780c */ /* 0x004fda0003f05270 */
[----:B------:R-:W-:Y:S05]  /*0970*/  @P0 BRA `(.L_x_12) ;  /* 0x00000000004c0947 */ /* 0x000fea0003800000 */
[----:B-1----:R-:W1:Y:S01]  /*0980*/  S2UR UR5, SR_CgaCtaId ;  /* 0x00000000000579c3 */ /* 0x002e620000008800 */
[----:B------:R-:W-:Y:S01]  /*0990*/  UMOV UR9, 0x100 ;  /* 0x0000010000097882 */ /* 0x000fe20000000000 */
[----:B------:R-:W-:Y:S01]  /*09a0*/  UMOV UR7, 0x400 ;  /* 0x0000040000077882 */ /* 0x000fe20000000000 */
[----:B------:R-:W-:Y:S01]  /*09b0*/  USEL UR9, UR9, 0xe0, UP2 ;  /* 0x000000e009097887 */ /* 0x000fe20009000000 */
[----:B------:R-:W-:Y:S01]  /*09c0*/  UMOV UR4, 0x1 ;  /* 0x0000000100047882 */ /* 0x000fe20000000000 */
[----:B------:R-:W-:Y:S01]  /*09d0*/  ELECT P0, URZ, PT ;  /* 0x0000000000ff782f */ /* 0x000fe20003800000 */
[----:B------:R-:W-:-:S04]  /*09e0*/  UIADD3 UR10, UPT, UPT, -UR4, 0x100000, URZ ;  /* 0x00100000040a7890 */ /* 0x000fc8000fffe1ff */
[----:B------:R-:W-:Y:S02]  /*09f0*/  USHF.L.U32 UR11, UR10, 0xb, URZ ;  /* 0x0000000b0a0b7899 */ /* 0x000fe400080006ff */
[----:B------:R-:W-:Y:S02]  /*0a00*/  USHF.L.U32 UR10, UR10, 0x1, URZ ;  /* 0x000000010a0a7899 */ /* 0x000fe400080006ff */
[----:B------:R-:W-:-:S04]  /*0a10*/  UIADD3 UR12, UPT, UPT, -UR9, 0x100000, URZ ;  /* 0x00100000090c7890 */ /* 0x000fc8000fffe1ff */
[----:B------:R-:W-:Y:S02]  /*0a20*/  USHF.L.U32 UR13, UR12, 0xb, URZ ;  /* 0x0000000b0c0d7899 */ /* 0x000fe400080006ff */
[----:B------:R-:W-:Y:S02]  /*0a30*/  USHF.L.U32 UR12, UR12, 0x1, URZ ;  /* 0x000000010c0c7899 */ /* 0x000fe400080006ff */
[----:B-1----:R-:W-:Y:S01]  /*0a40*/  ULEA UR5, UR5, UR7, 0x18 ;  /* 0x0000000705057291 */ /* 0x002fe2000f8ec0ff */
[----:B------:R-:W1:Y:S11]  /*0a50*/  FENCE.VIEW.ASYNC.S ;  /* 0x00000000000073c6 */ /* 0x000e760000000000 */
[----:B-1----:R2:W1:Y:S01]  /*0a60*/  SYNCS.EXCH.64 URZ, [UR5+0xc0], UR10 ;  /* 0x0000c00a05ff75b2 */ /* 0x0024620008000100 */
[----:B------:R2:W1:Y:S01]  /*0a70*/  SYNCS.EXCH.64 URZ, [UR5+0xd0], UR12 ;  /* 0x0000d00c05ff75b2 */ /* 0x0004620008000100 */
[----:B------:R2:W1:Y:S01]  /*0a80*/  SYNCS.EXCH.64 URZ, [UR5+0xc8], UR10 ;  /* 0x0000c80a05ff75b2 */ /* 0x0004620008000100 */
[----:B------:R2:W1:Y:S02]  /*0a90*/  SYNCS.EXCH.64 URZ, [UR5+0xd8], UR12 ;  /* 0x0000d80c05ff75b2 */ /* 0x0004640008000100 */
[----:B--2---:R-:W-:Y:S01]  /*0aa0*/  NOP ;  /* 0x0000000000007918 */ /* 0x004fe20000000000 */
.L_x_12:
        /* <DEDUP_REMOVED lines=22> */
[----:B------:R2:W1:Y:S01]  /*0c10*/  SYNCS.EXCH.64 URZ, [UR7+0x110], UR4 ;  /* 0x0001100407ff75b2 */ /* 0x0004620008000100 */
[----:B------:R2:W1:Y:S01]  /*0c20*/  SYNCS.EXCH.64 URZ, [UR7+0xf8], UR10 ;  /* 0x0000f80a07ff75b2 */ /* 0x0004620008000100 */
[----:B------:R2:W1:Y:S02]  /*0c30*/  SYNCS.EXCH.64 URZ, [UR7+0x118], UR4 ;  /* 0x0001180407ff75b2 */ /* 0x0004640008000100 */
[----:B--2---:R-:W-:Y:S01]  /*0c40*/  NOP ;  /* 0x0000000000007918 */ /* 0x004fe20000000000 */
.L_x_13:
        /* <DEDUP_REMOVED lines=18> */
.L_x_14:
[----:B-1----:R-:W1:Y:S01]  /*0d70*/  S2UR UR5, SR_CTAID.X ;  /* 0x00000000000579c3 */ /* 0x002e620000002500 */
[----:B------:R-:W-:-:S05]  /*0d80*/  CS2R.32 R87, SR_CgaSize ;  /* 0x0000000000577805 */ /* 0x000fca0000008a00 */
[----:B------:R-:W-:-:S05]  /*0d90*/  IMAD R87, R87, -0xa0, RZ ;  /* 0xffffff6057577824 */ /* 0x000fca00078e02ff */
[----:B------:R-:W-:-:S14]  /*0da0*/  R2UR UR9, R87 ;  /* 0x00000000570972ca */ /* 0x000fdc00000e0000 */
[----:B------:R-:W2:Y:S01]  /*0db0*/  LDCU UR9, c[0x0][UR9+0x2b0] ;  /* 0x00005600090977ac */ /* 0x000ea20008000800 */
[----:B------:R-:W-:Y:S01]  /*0dc0*/  NOP ;  /* 0x0000000000007918 */ /* 0x000fe20000000000 */
[----:B------:R-:W-:-:S05]  /*0dd0*/  CS2R.32 R87, SR_CgaSize ;  /* 0x0000000000577805 */ /* 0x000fca0000008a00 */
[----:B------:R-:W-:-:S05]  /*0de0*/  IMAD R87, R87, -0xa0, RZ ;  /* 0xffffff6057577824 */ /* 0x000fca00078e02ff */
[----:B------:R-:W-:-:S14]  /*0df0*/  R2UR UR7, R87 ;  /* 0x00000000570772ca */ /* 0x000fdc00000e0000 */
[----:B------:R-:W3:Y:S01]  /*0e00*/  LDCU UR7, c[0x0][UR7+0x2b4] ;  /* 0x00005680070777ac */ /* 0x000ee20008000800 */
[----:B------:R-:W4:Y:S08]  /*0e10*/  S2UR UR4, SR_CTAID.Y ;  /* 0x00000000000479c3 */ /* 0x000f300000002600 */
[----:B------:R-:W3:Y:S01]  /*0e20*/  LDC R10, c[0x0][0xb24] ;  /* 0x0002c900ff0a7b82 */ /* 0x000ee20000000800 */
[----:B-1----:R-:W-:-:S02]  /*0e30*/  I2FP.F32.U32 R87, UR5 ;  /* 0x0000000500577c45 */ /* 0x002fc40008201000 */
[----:B------:R-:W-:-:S05]  /*0e40*/  CS2R.32 R3, SR_CgaSize ;  /* 0x0000000000037805 */ /* 0x000fca0000008a00 */
[----:B------:R-:W-:-:S06]  /*0e50*/  IMAD R3, R3, -0xa0, RZ ;  /* 0xffffff6003037824 */ /* 0x000fcc00078e02ff */
[----:B------:R-:W1:Y:S01]  /*0e60*/  LDC R3, c[0x0][R3+0x2a0] ;  /* 0x0000a80003037b82 */ /* 0x000e620000000800 */
[----:B------:R-:W-:Y:S01]  /*0e70*/  MOV R15, UR5 ;  /* 0x00000005000f7c02 */ /* 0x000fe20008000f00 */
[----:B--2---:R-:W-:Y:S01]  /*0e80*/  FMUL R87, R87, UR9 ;  /* 0x0000000957577c20 */ /* 0x004fe20008400000 */
[----:B----4-:R-:W-:Y:S02]  /*0e90*/  I2FP.F32.U32 R86, UR4 ;  /* 0x0000000400567c45 */ /* 0x010fe40008201000 */
[----:B------:R-:W-:-:S05]  /*0ea0*/  CS2R.32 R2, SR_CgaSize ;  /* 0x0000000000027805 */ /* 0x000fca0000008a00 */
[----:B------:R-:W-:-:S06]  /*0eb0*/  IMAD R2, R2, -0xa0, RZ ;  /* 0xffffff6002027824 */ /* 0x000fcc00078e02ff */
[----:B------:R-:W2:Y:S01]  /*0ec0*/  LDC R2, c[0x0][R2+0x2a4] ;  /* 0x0000a90002027b82 */ /* 0x000ea20000000800 */
[----:B------:R-:W-:Y:S01]  /*0ed0*/  MOV R14, UR4 ;  /* 0x00000004000e7c02 */ /* 0x000fe20008000f00 */
[----:B------:R-:W4:Y:S01]  /*0ee0*/  F2I.U32.TRUNC.NTZ R87, R87 ;  /* 0x0000005700577305 */ /* 0x000f22000020f000 */
[----:B---3--:R-:W-:-:S05]  /*0ef0*/  FMUL R86, R86, UR7 ;  /* 0x0000000756567c20 */ /* 0x008fca0008400000 */
[----:B------:R-:W-:Y:S01]  /*0f00*/  BAR.SYNC.DEFER_BLOCKING 0x0 ;  /* 0x0000000000007b1d */ /* 0x000fe20000010000 */
[----:B------:R-:W-:-:S05]  /*0f10*/  ISETP.GE.AND P0, PT, R10, 0x1, PT ;  /* 0x000000010a00780c */ /* 0x000fca0003f06270 */
[----:B------:R-:W3:Y:S02]  /*0f20*/  F2I.U32.TRUNC.NTZ R86, R86 ;  /* 0x0000005600567305 */ /* 0x000ee4000020f000 */
[----:B------:R-:W2:Y:S01]  /*0f30*/  S2UR UR36, SR_CTAID.Z ;  /* 0x00000000002479c3 */ /* 0x000ea20000002700 */
[----:B----4-:R-:W-:-:S05]  /*0f40*/  IADD3 R87, PT, PT, -R87, RZ, RZ ;  /* 0x000000ff57577210 */ /* 0x010fca0007ffe1ff */
[----:B-1----:R-:W-:Y:S01]  /*0f50*/  IMAD R87, R3, R87, UR5 ;  /* 0x0000000503577e24 */ /* 0x002fe2000f8e0257 */
[----:B---3--:R-:W-:-:S05]  /*0f60*/  IADD3 R86, PT, PT, -R86, RZ, RZ ;  /* 0x000000ff56567210 */ /* 0x008fca0007ffe1ff */
[----:B--2---:R-:W-:Y:S01]  /*0f70*/  IMAD R86, R2, R86, UR4 ;  /* 0x0000000402567e24 */ /* 0x004fe2000f8e0256 */
[----:B------:R-:W-:Y:S06]  /*0f80*/  @!P0 BRA `(.L_x_15) ;  /* 0x0000000000b88947 */ /* 0x000fec0003800000 */
[----:B------:R-:W1:Y:S01]  /*0f90*/  LDC.64 R4, c[0x0][0xb18] ;  /* 0x0002c600ff047b82 */ /* 0x000e620000000a00 */
[----:B------:R-:W-:-:S07]  /*0fa0*/  ISETP.NE.AND P0, PT, R10, 0x1, PT ;  /* 0x000000010a00780c */ /* 0x000fce0003f05270 */
[----:B------:R-:W2:Y:S08]  /*0fb0*/  LDC R9, c[0x0][0xb0c] ;  /* 0x0002c300ff097b82 */ /* 0x000eb00000000800 */
[----:B------:R-:W3:Y:S08]  /*0fc0*/  LDC R12, c[0x0][0x370] ;  /* 0x0000dc00ff0c7b82 */ /* 0x000ef00000000800 */
[----:B------:R-:W4:Y:S01]  /*0fd0*/  LDC R11, c[0x0][0x374] ;  /* 0x0000dd00ff0b7b82 */ /* 0x000f220000000800 */
[----:B-1----:R-:W-:-:S07]  /*0fe0*/  ISETP.NE.AND P1, PT, R4, 0x1, PT ;  /* 0x000000010400780c */ /* 0x002fce0003f25270 */
[----:B------:R-:W3:Y:S01]  /*0ff0*/  LDC.64 R6, c[0x0][0xb10] ;  /* 0x0002c400ff067b82 */ /* 0x000ee20000000a00 */
[----:B--2---:R-:W-:-:S07]  /*1000*/  ISETP.NE.AND P2, PT, R9, 0x1, PT ;  /* 0x000000010900780c */ /* 0x004fce0003f45270 */
[----:B------:R-:W1:Y:S08]  /*1010*/  LDC R8, c[0x0][0xb20] ;  /* 0x0002c800ff087b82 */ /* 0x000e700000000800 */
[----:B------:R-:W2:Y:S01]  /*1020*/  LDC.64 R2, c[0x0][0xb28] ;  /* 0x0002ca00ff027b82 */ /* 0x000ea20000000a00 */
[----:B----4-:R-:W-:-:S04]  /*1030*/  IMAD.HI.U32 R13, R11, R5, RZ ;  /* 0x000000050b0d7227 */ /* 0x010fc800078e00ff */
[----:B------:R-:W-:-:S04]  /*1040*/  IMAD.HI.U32 R5, R14, R5, RZ ;  /* 0x000000050e057227 */ /* 0x000fc800078e00ff */
[----:B---3--:R-:W-:-:S05]  /*1050*/  IMAD.HI.U32 R16, R12, R6, RZ ;  /* 0x000000060c107227 */ /* 0x008fca00078e00ff */
[-C--:B------:R-:W-:Y:S01]  /*1060*/  @P2 SHF.R.U32.HI R12, RZ, R7.reuse, R16 ;  /* 0x00000007ff0c2219 */ /* 0x080fe20000011610 */
[----:B------:R-:W-:Y:S01]  /*1070*/  IMAD.HI.U32 R16, R15, R6, RZ ;  /* 0x000000060f107227 */ /* 0x000fe200078e00ff */
[-C--:B-1----:R-:W-:Y:S02]  /*1080*/  @P1 SHF.R.U32.HI R11, RZ, R8.reuse, R13 ;  /* 0x00000008ff0b1219 */ /* 0x082fe4000001160d */
[----:B------:R-:W-:Y:S02]  /*1090*/  SHF.R.U32.HI R5, RZ, R8, R5 ;  /* 0x00000008ff057219 */ /* 0x000fe40000011605 */
[----:B------:R-:W-:Y:S02]  /*10a0*/  SHF.R.U32.HI R16, RZ, R7, R16 ;  /* 0x00000007ff107219 */ /* 0x000fe40000011610 */
[----:B------:R-:W-:Y:S01]  /*10b0*/  SEL R5, R14, R5, !P1 ;  /* 0x000000050e057207 */ /* 0x000fe20004800000 */
[----:B--2---:R-:W-:Y:S01]  /*10c0*/  IMAD.HI.U32 R13, R11, R2, RZ ;  /* 0x000000020b0d7227 */ /* 0x004fe200078e00ff */
[----:B------:R-:W-:-:S03]  /*10d0*/  SEL R16, R15, R16, !P2 ;  /* 0x000000100f107207 */ /* 0x000fc60005000000 */
[----:B------:R-:W-:Y:S01]  /*10e0*/  IMAD.HI.U32 R6, R12, R2, RZ ;  /* 0x000000020c067227 */ /* 0x000fe200078e00ff */
[----:B------:R-:W-:-:S04]  /*10f0*/  @P0 SHF.R.U32.HI R11, RZ, R3, R13 ;  /* 0x00000003ff0b0219 */ /* 0x000fc8000001160d */
[----:B------:R-:W-:Y:S01]  /*1100*/  @P0 SHF.R.U32.HI R12, RZ, R3, R6 ;  /* 0x00000003ff0c0219 */ /* 0x000fe20000011606 */
[----:B------:R-:W-:-:S04]  /*1110*/  IMAD R11, R11, R10, RZ ;  /* 0x0000000a0b0b7224 */ /* 0x000fc800078e02ff */
[----:B------:R-:W-:Y:S01]  /*1120*/  IMAD R6, R12, R10, RZ ;  /* 0x0000000a0c067224 */ /* 0x000fe200078e02ff */
[----:B------:R-:W-:-:S04]  /*1130*/  ISETP.GE.AND P1, PT, R5, R11, PT ;  /* 0x0000000b0500720c */ /* 0x000fc80003f26270 */
[----:B------:R-:W-:Y:S01]  /*1140*/  ISETP.GE.OR P1, PT, R16, R6, P1 ;  /* 0x000000061000720c */ /* 0x000fe20000f26670 */
[----:B------:R-:W-:-:S05]  /*1150*/  IMAD.HI.U32 R6, R5, R2, RZ ;  /* 0x0000000205067227 */ /* 0x000fca00078e00ff */
[----:B------:R-:W-:-:S04]  /*1160*/  SHF.R.U32.HI R6, RZ, R3, R6 ;  /* 0x00000003ff067219 */ /* 0x000fc80000011606 */
[----:B------:R-:W-:-:S03]  /*1170*/  SEL R6, R5, R6, !P0 ;  /* 0x0000000605067207 */ /* 0x000fc60004000000 */
[----:B------:R-:W-:Y:S01]  /*1180*/  @!P1 IMAD.HI.U32 R7, R16, R2, RZ ;  /* 0x0000000210079227 */ /* 0x000fe200078e00ff */
[----:B------:R-:W-:-:S04]  /*1190*/  IADD3 R2, PT, PT, -R6, RZ, RZ ;  /* 0x000000ff06027210 */ /* 0x000fc80007ffe1ff */
[----:B------:R-:W-:Y:S01]  /*11a0*/  @!P1 SHF.R.U32.HI R3, RZ, R3, R7 ;  /* 0x00000003ff039219 */ /* 0x000fe20000011607 */
[----:B------:R-:W-:Y:S01]  /*11b0*/  IMAD R2, R10, R2, R5 ;  /* 0x000000020a027224 */ /* 0x000fe200078e0205 */
[----:B------:R-:W-:Y:S02]  /*11c0*/  IADD3 R7, PT, PT, -R5, RZ, RZ ;  /* 0x000000ff05077210 */ /* 0x000fe40007ffe1ff */
[----:B------:R-:W-:-:S03]  /*11d0*/  @!P1 SEL R3, R16, R3, !P0 ;  /* 0x0000000310039207 */ /* 0x000fc60004000000 */
[----:B------:R-:W-:Y:S02]  /*11e0*/  IMAD R7, R4, R7, R14 ;  /* 0x0000000704077224 */ /* 0x000fe400078e020e */
[--C-:B------:R-:W-:Y:S02]  /*11f0*/  @!P1 IMAD.IADD R6, R6, 0x1, -R3.reuse ;  /* 0x0000000106069824 */ /* 0x100fe400078e0a03 */
[----:B------:R-:W-:Y:S01]  /*1200*/  @!P1 IMAD R3, R2, R12, R3 ;  /* 0x0000000c02039224 */ /* 0x000fe200078e0203 */
[----:B------:R-:W-:Y:S01]  /*1210*/  IADD3 R2, PT, PT, -R16, RZ, RZ ;  /* 0x000000ff10027210 */ /* 0x000fe20007ffe1ff */
[----:B------:R-:W-:Y:S02]  /*1220*/  @!P1 IMAD R5, R6, R10, R16 ;  /* 0x0000000a06059224 */ /* 0x000fe400078e0210 */
[----:B------:R-:W-:Y:S02]  /*1230*/  @!P1 IMAD.MOV.U32 R16, RZ, RZ, R3 ;  /* 0x000000ffff109224 */ /* 0x000fe400078e0003 */
[----:B------:R-:W-:-:S02]  /*1240*/  IMAD R2, R9, R2, R15 ;  /* 0x0000000209027224 */ /* 0x000fc400078e020f */
[----:B------:R-:W-:Y:S02]  /*1250*/  IMAD R14, R5, R4, R7 ;  /* 0x00000004050e7224 */ /* 0x000fe400078e0207 */
[----:B------:R-:W-:Y:S02]  /*1260*/  IMAD R15, R16, R9, R2 ;  /* 0x00000009100f7224 */ /* 0x000fe400078e0202 */
.L_x_15:
[----:B------:R-:W1:Y:S01]  /*1270*/  LDCU UR4, c[0x0][0xb30] ;  /* 0x00016600ff0477ac */ /* 0x000e620008000800 */
[----:B------:R-:W2:Y:S08]  /*1280*/  S2UR UR37, SR_CgaCtaId ;  /* 0x00000000002579c3 */ /* 0x000eb00000008800 */
[----:B------:R-:W3:Y:S01]  /*1290*/  LDC R40, c[0x0][0xb24] ;  /* 0x0002c900ff287b82 */ /* 0x000ee20000000800 */
[----:B-1----:R-:W-:-:S09]  /*12a0*/  UISETP.NE.AND UP1, UPT, UR4, 0x1, UPT ;  /* 0x000000010400788c */ /* 0x002fd2000bf25270 */
[----:B--2---:R-:W-:Y:S05]  /*12b0*/  BRA.U UP1, `(.L_x_16) ;  /* 0x0000000101407547 */ /* 0x004fea000b800000 */
[----:B------:R-:W1:Y:S08]  /*12c0*/  LDC.64 R4, c[0x0][0xb10] ;  /* 0x0002c400ff047b82 */ /* 0x000e700000000a00 */
[----:B------:R-:W2:Y:S08]  /*12d0*/  LDC.64 R2, c[0x0][0xb18] ;  /* 0x0002c600ff027b82 */ /* 0x000eb00000000a00 */
[----:B------:R-:W4:Y:S08]  /*12e0*/  LDC R6, c[0x0][0xb20] ;  /* 0x0002c800ff067b82 */ /* 0x000f300000000800 */
[----:B------:R-:W3:Y:S01]  /*12f0*/  LDC R7, c[0x0][0xb0c] ;  /* 0x0002c300ff077b82 */ /* 0x000ee20000000800 */
[----:B-1----:R-:W-:-:S05]  /*1300*/  IMAD.HI.U32 R4, R15, R4, RZ ;  /* 0x000000040f047227 */ /* 0x002fca00078e00ff */
[----:B------:R-:W-:Y:S01]  /*1310*/  SHF.R.U32.HI R4, RZ, R5, R4 ;  /* 0x00000005ff047219 */ /* 0x000fe20000011604 */
[----:B--2---:R-:W-:Y:S01]  /*1320*/  IMAD.HI.U32 R3, R14, R3, RZ ;  /* 0x000000030e037227 */ /* 0x004fe200078e00ff */
[----:B------:R-:W-:-:S04]  /*1330*/  ISETP.NE.AND P0, PT, R2, 0x1, PT ;  /* 0x000000010200780c */ /* 0x000fc80003f05270 */
[----:B----4-:R-:W-:-:S04]  /*1340*/  SHF.R.U32.HI R3, RZ, R6, R3 ;  /* 0x00000006ff037219 */ /* 0x010fc80000011603 */
[----:B------:R-:W-:Y:S02]  /*1350*/  SEL R3, R14, R3, !P0 ;  /* 0x000000030e037207 */ /* 0x000fe40004000000 */
[----:B---3--:R-:W-:-:S04]  /*1360*/  ISETP.NE.AND P1, PT, R7, 0x1, PT ;  /* 0x000000010700780c */ /* 0x008fc80003f25270 */
[----:B------:R-:W-:-:S05]  /*1370*/  SEL R4, R15, R4, !P1 ;  /* 0x000000040f047207 */ /* 0x000fca0004800000 */
[----:B------:R-:W-:Y:S02]  /*1380*/  IMAD.IADD R5, R3, 0x1, -R4 ;  /* 0x0000000103057824 */ /* 0x000fe400078e0a04 */
[----:B------:R-:W-:Y:S02]  /*1390*/  IMAD.IADD R3, R4, 0x1, -R3 ;  /* 0x0000000104037824 */ /* 0x000fe400078e0a03 */
[----:B------:R-:W-:Y:S02]  /*13a0*/  IMAD R15, R5, R7, R15 ;  /* 0x00000007050f7224 */ /* 0x000fe400078e020f */
[----:B------:R-:W-:-:S07]  /*13b0*/  IMAD R14, R3, R2, R14 ;  /* 0x00000002030e7224 */ /* 0x000fce00078e020e */
.L_x_16:
[----:B------:R-:W-:Y:S01]  /*13c0*/  BAR.SYNC.DEFER_BLOCKING 0x0 ;  /* 0x0000000000007b1d */ /* 0x000fe20000010000 */
[----:B------:R-:W-:Y:S01]  /*13d0*/  UISETP.NE.AND UP1, UPT, UR8, 0x2, UPT ;  /* 0x000000020800788c */ /* 0x000fe2000bf25270 */
[----:B------:R-:W-:Y:S02]  /*13e0*/  ISETP.NE.OR P5, PT, R0, 0x2, !P5 ;  /* 0x000000020000780c */ /* 0x000fe40006fa5670 */
[----:B------:R-:W-:-:S06]  /*13f0*/  LOP3.LUT R2, R93, 0x1f, RZ, 0xc0, !PT ;  /* 0x0000001f5d027812 */ /* 0x000fcc00078ec0ff */
[----:B------:R-:W-:Y:S05]  /*1400*/  BRA.U UP1, `(.L_x_17) ;  /* 0x00000015011c7547 */ /* 0x000fea000b800000 */
[----:B------:R-:W1:Y:S01]  /*1410*/  LDCU UR13, c[0x0][0x38c] ;  /* 0x00007180ff0d77ac */ /* 0x000e620008000800 */
[----:B------:R-:W2:Y:S01]  /*1420*/  LDC R8, c[0x0][0x370] ;  /* 0x0000dc00ff087b82 */ /* 0x000ea20000000800 */
[----:B------:R-:W-:Y:S01]  /*1430*/  PLOP3.LUT P1, PT, PT, PT, UP2, 0x80, 0x8 ;  /* 0x000000000008781c */ /* 0x000fe20003f2f028 */
[----:B------:R-:W-:Y:S01]  /*1440*/  IMAD.MOV.U32 R17, RZ, RZ, 0x1 ;  /* 0x00000001ff117424 */ /* 0x000fe200078e00ff */
[----:B------:R-:W-:Y:S01]  /*1450*/  ISETP.EQ.OR P4, PT, R2, RZ, P5 ;  /* 0x000000ff0200720c */ /* 0x000fe20002f82670 */
[----:B------:R-:W-:Y:S01]  /*1460*/  IMAD.MOV.U32 R16, RZ, RZ, RZ ;  /* 0x000000ffff107224 */ /* 0x000fe200078e00ff */
[----:B------:R-:W-:Y:S02]  /*1470*/  PLOP3.LUT P1, PT, P1, PT, PT, 0x8, 0x80 ;  /* 0x000000000080781c */ /* 0x000fe40000f2e170 */
[----:B------:R-:W-:Y:S01]  /*1480*/  CS2R R12, SRZ ;  /* 0x00000000000c7805 */ /* 0x000fe2000001ff00 */
[----:B------:R-:W-:Y:S01]  /*1490*/  IMAD.MOV.U32 R11, RZ, RZ, 0x1 ;  /* 0x00000001ff0b7424 */ /* 0x000fe200078e00ff */
[----:B------:R-:W4:Y:S01]  /*14a0*/  LDC R0, c[0x0][0x374] ;  /* 0x0000dd00ff007b82 */ /* 0x000f220000000800 */
[----:B------:R-:W2:Y:S01]  /*14b0*/  LDCU.64 UR22, c[0x0][0x348] ;  /* 0x00006900ff1677ac */ /* 0x000ea20008000a00 */
[----:B------:R-:W-:Y:S01]  /*14c0*/  UMOV UR6, URZ ;  /* 0x000000ff00067c82 */ /* 0x000fe20008000000 */
[----:B-1----:R-:W-:-:S04]  /*14d0*/  UIADD3 UR5, UPT, UPT, UR13, 0x3f, URZ ;  /* 0x0000003f0d057890 */ /* 0x002fc8000fffe0ff */
[----:B------:R-:W-:-:S04]  /*14e0*/  USHF.R.S32.HI UR4, URZ, 0x1f, UR5 ;  /* 0x0000001fff047899 */ /* 0x000fc80008011405 */
[----:B------:R-:W-:-:S04]  /*14f0*/  ULEA.HI UR4, UR4, UR5, URZ, 0x6 ;  /* 0x0000000504047291 */ /* 0x000fc8000f8f30ff */
[----:B------:R-:W-:Y:S02]  /*1500*/  USHF.R.S32.HI UR15, URZ, 0x6, UR4 ;  /* 0x00000006ff0f7899 */ /* 0x000fe40008011404 */
[----:B------:R-:W-:Y:S02]  /*1510*/  UIADD3 UR4, UPT, UPT, UR13, -0x1, URZ ;  /* 0xffffffff0d047890 */ /* 0x000fe4000fffe0ff */
[----:B------:R-:W-:Y:S02]  /*1520*/  UISETP.LT.U32.AND UP0, UPT, UR15, 0x8, UPT ;  /* 0x000000080f00788c */ /* 0x000fe4000bf01070 */
[----:B------:R-:W-:Y:S02]  /*1530*/  UISETP.GE.U32.AND UP1, UPT, UR4, -0x7f, UPT ;  /* 0xffffff810400788c */ /* 0x000fe4000bf26070 */
[----:B------:R-:W-:Y:S02]  /*1540*/  USEL UR14, UR15, 0x8, UP0 ;  /* 0x000000080f0e7887 */ /* 0x000fe40008000000 */
[----:B------:R-:W-:-:S02]  /*1550*/  UIADD3 UR13, UPT, UPT, UR13, 0x7e, URZ ;  /* 0x0000007e0d0d7890 */ /* 0x000fc4000fffe0ff */
[----:B------:R-:W-:Y:S02]  /*1560*/  UIADD3 UR5, UPT, UPT, UR14, -0x1, URZ ;  /* 0xffffffff0e057890 */ /* 0x000fe4000fffe0ff */
[----:B------:R-:W-:-:S03]  /*1570*/  UIADD3 UR7, UPT, UPT, UR15, -UR14, URZ ;  /* 0x8000000e0f077290 */ /* 0x000fc6000fffe0ff */
[----:B------:R-:W-:-:S04]  /*1580*/  @UP1 UIADD3 UR5, UPT, UPT, UR14, URZ, URZ ;  /* 0x000000ff0e051290 */ /* 0x000fc8000fffe0ff */
[----:B--2---:R-:W-:-:S12]  /*1590*/  UIADD3 UR5, UPT, UPT, UR5, 0x1, URZ ;  /* 0x0000000105057890 */ /* 0x004fd8000fffe0ff */
.L_x_35:
[----:B------:R-:W-:Y:S01]  /*15a0*/  UISETP.NE.AND UP0, UPT, UR37, URZ, UPT ;  /* 0x000000ff2500728c */ /* 0x000fe2000bf05270 */
[----:B------:R-:W1:Y:S08]  /*15b0*/  S2UR UR37, SR_CgaCtaId ;  /* 0x00000000002579c3 */ /* 0x000e700000008800 */
[----:B------:R-:W-:Y:S05]  /*15c0*/  BRA.U UP0, `(.L_x_18) ;  /* 0x0000000100347547 */ /* 0x000fea000b800000 */
[----:B------:R-:W2:Y:S01]  /*15d0*/  S2R R2, SR_CgaCtaId ;  /* 0x0000000000027919 */ /* 0x000ea20000008800 */
[----:B------:R-:W-:-:S04]  /*15e0*/  MOV R3, 0x400 ;  /* 0x0000040000037802 */ /* 0x000fc80000000f00 */
[----:B--2---:R-:W-:Y:S02]  /*15f0*/  LEA R2, R2, R3, 0x18 ;  /* 0x0000000302027211 */ /* 0x004fe400078ec0ff */
[----:B------:R-:W-:-:S03]  /*1600*/  SHF.L.U32 R3, R11, 0x1f, RZ ;  /* 0x0000001f0b037819 */ /* 0x000fc600000006ff */
[----:B------:R-:W-:-:S04]  /*1610*/  IMAD R2, R12, 0x8, R2 ;  /* 0x000000080c027824 */ /* 0x000fc800078e0202 */
[----:B------:R-:W2:Y:S02]  /*1620*/  SYNCS.PHASECHK.TRANS64.TRYWAIT P0, [R2+URZ+0x130], R3 ;  /* 0x00013003020075a7 */ /* 0x000ea400080011ff */
[----:B--2---:R-:W-:Y:S05]  /*1630*/  @!P0 BRA `(.L_x_19) ;  /* 0x00000060006c8947 */ /* 0x004fea0003800000 */
.L_x_119:
[----:B------:R-:W-:Y:S01]  /*1640*/  VIADD R12, R12, 0x1 ;  /* 0x000000010c0c7836 */ /* 0x000fe20000000000 */
[----:B------:R2:W-:Y:S04]  /*1650*/  SYNCS.ARRIVE.TRANS64.A1T0 RZ, [R2+URZ+0x120], RZ ;  /* 0x000120ff02ff79a7 */ /* 0x0005e800081000ff */
[----:B------:R-:W-:-:S04]  /*1660*/  ISETP.NE.AND P0, PT, R12, 0x2, PT ;  /* 0x000000020c00780c */ /* 0x000fc80003f05270 */
[----:B------:R-:W-:Y:S02]  /*1670*/  SEL R12, R12, RZ, P0 ;  /* 0x000000ff0c0c7207 */ /* 0x000fe40000000000 */
[----:B--2---:R-:W-:-:S04]  /*1680*/  SEL R2, RZ, 0x1, P0 ;  /* 0x00000001ff027807 */ /* 0x004fc80000000000 */
[----:B------:R-:W-:-:S07]  /*1690*/  LOP3.LUT R11, R11, R2, RZ, 0x3c, !PT ;  /* 0x000000020b0b7212 */ /* 0x000fce00078e3cff */
.L_x_18:
[----:B------:R-:W-:Y:S01]  /*16a0*/  UMOV UR4, 0x400 ;  /* 0x0000040000047882 */ /* 0x000fe20000000000 */
[----:B------:R-:W-:Y:S01]  /*16b0*/  SHF.L.U32 R2, R17, 0x1f, RZ ;  /* 0x0000001f11027819 */ /* 0x000fe200000006ff */
[----:B-1----:R-:W-:Y:S01]  /*16c0*/  ULEA UR4, UR37, UR4, 0x18 ;  /* 0x0000000425047291 */ /* 0x002fe2000f8ec0ff */
[----:B------:R-:W-:Y:S01]  /*16d0*/  R2UR UR34, R15 ;  /* 0x000000000f2272ca */ /* 0x000fe200000e0000 */
[----:B------:R-:W-:Y:S01]  /*16e0*/  UISETP.GE.U32.AND UP0, UPT, UR13, 0x7f, UPT ;  /* 0x0000007f0d00788c */ /* 0x000fe2000bf06070 */
[----:B------:R-:W-:Y:S01]  /*16f0*/  R2UR UR11, R14 ;  /* 0x000000000e0b72ca */ /* 0x000fe200000e0000 */
[----:B------:R-:W-:Y:S01]  /*1700*/  ULEA UR8, UR6, UR4, 0x3 ;  /* 0x0000000406087291 */ /* 0x000fe2000f8e18ff */
[----:B------:R-:W-:-:S08]  /*1710*/  UMOV UR21, URZ ;  /* 0x000000ff00157c82 */ /* 0x000fd00008000000 */
[----:B------:R1:W2:Y:S01]  /*1720*/  SYNCS.PHASECHK.TRANS64.TRYWAIT P0, [UR8+0x40], R2 ;  /* 0x00004002ff0075a7 */ /* 0x0002a20008001108 */
[----:B------:R-:W-:Y:S02]  /*1730*/  USHF.L.U32 UR34, UR34, 0x7, URZ ;  /* 0x0000000722227899 */ /* 0x000fe400080006ff */
[----:B------:R-:W-:Y:S01]  /*1740*/  USHF.L.U32 UR11, UR11, 0x6, URZ ;  /* 0x000000060b0b7899 */ /* 0x000fe200080006ff */
[----:B------:R-:W-:Y:S11]  /*1750*/  BRA.U !UP0, `(.L_x_20) ;  /* 0x0000000108c07547 */ /* 0x000ff6000b800000 */
[----:B------:R-:W-:Y:S01]  /*1760*/  UIADD3 UR18, UPT, UPT, UR34, 0x40, URZ ;  /* 0x0000004022127890 */ /* 0x000fe2000fffe0ff */
[----:B------:R-:W-:Y:S01]  /*1770*/  UMOV UR24, URZ ;  /* 0x000000ff00187c82 */ /* 0x000fe20008000000 */
[----:B------:R-:W-:-:S10]  /*1780*/  UMOV UR25, UR6 ;  /* 0x0000000600197c82 */ /* 0x000fd40008000000 */
.L_x_25:
[----:B-1----:R-:W-:Y:S01]  /*1790*/  ULEA UR33, UR25, UR4, 0x3 ;  /* 0x0000000419217291 */ /* 0x002fe2000f8e18ff */
[----:B--2---:R-:W-:Y:S01]  /*17a0*/  @!P5 MOV R3, 0x6000 ;  /* 0x000060000003d802 */ /* 0x004fe20000000f00 */
[----:B--2---:R-:W-:Y:S10]  /*17b0*/  @P0 BRA `(.L_x_21) ;  /* 0x00000000000c0947 */ /* 0x004ff40003800000 */
[----:B------:R-:W-:-:S04]  /*17c0*/  SHF.L.U32 R4, R17, 0x1f, RZ ;  /* 0x0000001f11047819 */ /* 0x000fc800000006ff */
[----:B------:R-:W2:Y:S02]  /*17d0*/  SYNCS.PHASECHK.TRANS64.TRYWAIT P0, [UR33+0x40], R4 ;  /* 0x00004004ff0075a7 */ /* 0x000ea40008001121 */
[----:B--2---:R-:W-:Y:S05]  /*17e0*/  @!P0 BRA `(.L_x_22) ;  /* 0x0000006000148947 */ /* 0x004fea0003800000 */
.L_x_21:
[----:B------:R2:W-:Y:S01]  /*17f0*/  @!P5 SYNCS.ARRIVE.TRANS64 RZ, [UR33], R3 ;  /* 0x00000003ffffd9a7 */ /* 0x0005e20008000021 */
[----:B------:R-:W-:Y:S04]  /*1800*/  BSSY.RECONVERGENT B0, `(.L_x_23) ;  /* 0x0000003000007945 */ /* 0x000fe80003800200 */
[----:B------:R-:W-:Y:S05]  /*1810*/  @P4 BRA `(.L_x_24) ;  /* 0x0000000000044947 */ /* 0x000fea0003800000 */
[----:B------:R-:W-:Y:S05]  /*1820*/  BPT.TRAP 0x1 ;  /* 0x000000040000795c */ /* 0x000fea0000300000 */
.L_x_24:
[----:B------:R-:W-:Y:S05]  /*1830*/  BSYNC.RECONVERGENT B0 ;  /* 0x0000000000007941 */ /* 0x000fea0003800200 */
.L_x_23:
[----:B------:R-:W-:Y:S02]  /*1840*/  UIADD3 UR6, UPT, UPT, UR25, 0x1, URZ ;  /* 0x0000000119067890 */ /* 0x000fe4000fffe0ff */
[----:B------:R-:W-:Y:S02]  /*1850*/  ULEA UR16, UR25, UR4, 0xe ;  /* 0x0000000419107291 */ /* 0x000fe4000f8e70ff */
[----:B------:R-:W-:Y:S02]  /*1860*/  UISETP.NE.AND UP0, UPT, UR6, 0x8, UPT ;  /* 0x000000080600788c */ /* 0x000fe4000bf05270 */
[----:B------:R-:W-:Y:S02]  /*1870*/  UIADD3 UR30, UP1, UPT, UR22, 0x80, URZ ;  /* 0x00000080161e7890 */ /* 0x000fe4000ff3e0ff */
[----:B------:R-:W-:Y:S02]  /*1880*/  USEL UR9, URZ, 0x1, UP0 ;  /* 0x00000001ff097887 */ /* 0x000fe40008000000 */
[----:B------:R-:W-:-:S02]  /*1890*/  USEL UR6, UR6, URZ, UP0 ;  /* 0x000000ff06067287 */ /* 0x000fc40008000000 */
[----:B------:R-:W-:Y:S02]  /*18a0*/  UIADD3 UR28, UP0, UPT, UR22, 0x180, URZ ;  /* 0x00000180161c7890 */ /* 0x000fe4000ff1e0ff */
[----:B------:R-:W-:Y:S01]  /*18b0*/  ULEA UR8, UR6, UR4, 0x3 ;  /* 0x0000000406087291 */ /* 0x000fe2000f8e18ff */
[----:B------:R-:W-:Y:S01]  /*18c0*/  LOP3.LUT R17, R17, UR9, RZ, 0x3c, !PT ;  /* 0x0000000911117c12 */ /* 0x000fe2000f8e3cff */
[----:B------:R-:W-:Y:S02]  /*18d0*/  USHF.L.U32 UR35, UR24, 0x6, URZ ;  /* 0x0000000618237899 */ /* 0x000fe400080006ff */
[----:B------:R-:W-:Y:S01]  /*18e0*/  UIADD3.X UR31, UPT, UPT, URZ, UR23, URZ, UP1, !UPT ;  /* 0x00000017ff1f7290 */ /* 0x000fe20008ffe4ff */
[----:B-1----:R-:W-:Y:S01]  /*18f0*/  SHF.L.U32 R2, R17, 0x1f, RZ ;  /* 0x0000001f11027819 */ /* 0x002fe200000006ff */
[----:B------:R-:W-:Y:S02]  /*1900*/  UIADD3 UR32, UPT, UPT, UR16, 0x6400, URZ ;  /* 0x0000640010207890 */ /* 0x000fe4000fffe0ff */
[----:B------:R-:W-:Y:S01]  /*1910*/  UIADD3 UR16, UPT, UPT, UR16, 0x8400, URZ ;  /* 0x0000840010107890 */ /* 0x000fe2000fffe0ff */
[----:B------:R1:W1:Y:S01]  /*1920*/  SYNCS.PHASECHK.TRANS64.TRYWAIT P0, [UR8+0x40], R2 ;  /* 0x00004002ff0075a7 */ /* 0x0002620008001108 */
[----:B------:R-:W-:-:S02]  /*1930*/  ULEA UR8, UR25, UR4, 0xd ;  /* 0x0000000419087291 */ /* 0x000fc4000f8e68ff */
[----:B------:R-:W-:Y:S02]  /*1940*/  UIADD3.X UR29, UPT, UPT, URZ, UR23, URZ, UP0, !UPT ;  /* 0x00000017ff1d7290 */ /* 0x000fe400087fe4ff */
[----:B------:R-:W-:Y:S01]  /*1950*/  UIADD3 UR8, UPT, UPT, UR8, 0x26400, URZ ;  /* 0x0002640008087890 */ /* 0x000fe2000fffe0ff */
[----:B------:R-:W-:Y:S01]  /*1960*/  UMOV UR26, 0x0 ;  /* 0x00000000001a7882 */ /* 0x000fe20000000000 */
[----:B------:R-:W-:Y:S01]  /*1970*/  UMOV UR27, 0x10000000 ;  /* 0x10000000001b7882 */ /* 0x000fe20000000000 */
[----:B------:R-:W-:Y:S01]  /*1980*/  UMOV UR17, UR33 ;  /* 0x0000002100117c82 */ /* 0x000fe20008000000 */
[----:B------:R-:W-:Y:S01]  /*1990*/  UMOV UR20, UR36 ;  /* 0x0000002400147c82 */ /* 0x000fe20008000000 */
[----:B------:R-:W-:Y:S01]  /*19a0*/  UMOV UR19, UR35 ;  /* 0x0000002300137c82 */ /* 0x000fe20008000000 */
[----:B------:R-:W-:Y:S01]  /*19b0*/  UMOV UR12, UR36 ;  /* 0x00000024000c7c82 */ /* 0x000fe20008000000 */
[----:B------:R-:W-:Y:S01]  /*19c0*/  UMOV UR9, UR33 ;  /* 0x0000002100097c82 */ /* 0x000fe20008000000 */
[----:B------:R-:W-:Y:S01]  /*19d0*/  UMOV UR10, UR35 ;  /* 0x00000023000a7c82 */ /* 0x000fe20008000000 */
[----:B------:R1:W-:Y:S01]  /*19e0*/  UTMALDG.3D [UR32], [UR30], desc[UR26] ;  /* 0x00001a201e0075b4 */ /* 0x0003e20008011000 */
[----:B------:R-:W-:Y:S01]  /*19f0*/  UIADD3 UR24, UPT, UPT, UR24, 0x1, URZ ;  /* 0x0000000118187890 */ /* 0x000fe2000fffe0ff */
[----:B------:R-:W-:Y:S01]  /*1a00*/  UMOV UR21, UR5 ;  /* 0x0000000500157c82 */ /* 0x000fe20008000000 */
[----:B------:R-:W-:-:S02]  /*1a10*/  UMOV UR25, UR6 ;  /* 0x0000000600197c82 */ /* 0x000fc40008000000 */
[----:B------:R-:W-:Y:S01]  /*1a20*/  UISETP.NE.AND UP0, UPT, UR24, UR5, UPT ;  /* 0x000000051800728c */ /* 0x000fe2000bf05270 */
[----:B------:R1:W-:Y:S01]  /*1a30*/  UTMALDG.3D [UR16], [UR30], desc[UR26] ;  /* 0x00001a101e0075b4 */ /* 0x0003e20008011000 */
[----:B------:R1:W-:Y:S07]  /*1a40*/  UTMALDG.3D [UR8], [UR28], desc[UR26] ;  /* 0x00001a081c0075b4 */ /* 0x0003ee0008011000 */
[----:B------:R-:W-:Y:S05]  /*1a50*/  BRA.U UP0, `(.L_x_25) ;  /* 0xfffffffd004c7547 */ /* 0x000fea000b83ffff */
.L_x_20:
[----:B-1----:R-:W-:Y:S01]  /*1a60*/  ULEA UR8, UR6, UR4, 0x3 ;  /* 0x0000000406087291 */ /* 0x002fe2000f8e18ff */
[----:B------:R-:W-:Y:S01]  /*1a70*/  SHF.L.U32 R2, R17, 0x1f, RZ ;  /* 0x0000001f11027819 */ /* 0x000fe200000006ff */
[----:B------:R-:W-:Y:S01]  /*1a80*/  @!P1 SYNCS.ARRIVE.TRANS64.A1T0 RZ, [UR4+0xb8], RZ ;  /* 0x0000b8ffffff99a7 */ /* 0x000fe20008100004 */
[----:B------:R-:W-:-:S06]  /*1a90*/  UISETP.GT.AND UP0, UPT, UR15, UR14, UPT ;  /* 0x0000000e0f00728c */ /* 0x000fcc000bf04270 */
[----:B--2---:R1:W2:Y:S03]  /*1aa0*/  SYNCS.PHASECHK.TRANS64.TRYWAIT P0, [UR8+0x40], R2 ;  /* 0x00004002ff0075a7 */ /* 0x0042a60008001108 */
[----:B------:R-:W-:Y:S05]  /*1ab0*/  BRA.U !UP0, `(.L_x_26) ;  /* 0x0000000108c47547 */ /* 0x000fea000b800000 */
[----:B------:R-:W-:Y:S02]  /*1ac0*/  UIADD3 UR29, UPT, UPT, UR7, UR21, URZ ;  /* 0x00000015071d7290 */ /* 0x000fe4000fffe0ff */
[----:B------:R-:W-:Y:S01]  /*1ad0*/  UIADD3 UR18, UPT, UPT, UR34, 0x40, URZ ;  /* 0x0000004022127890 */ /* 0x000fe2000fffe0ff */
[----:B------:R-:W-:-:S11]  /*1ae0*/  UMOV UR35, UR6 ;  /* 0x0000000600237c82 */ /* 0x000fd60008000000 */
.L_x_31:
[----:B-1----:R-:W-:Y:S01]  /*1af0*/  ULEA UR25, UR35, UR4, 0x3 ;  /* 0x0000000423197291 */ /* 0x002fe2000f8e18ff */
[----:B--2---:R-:W-:Y:S01]  /*1b00*/  @!P5 MOV R3, 0x6000 ;  /* 0x000060000003d802 */ /* 0x004fe20000000f00 */
[----:B--2---:R-:W-:Y:S10]  /*1b10*/  @P0 BRA `(.L_x_27) ;  /* 0x00000000000c0947 */ /* 0x004ff40003800000 */
[----:B------:R-:W-:-:S04]  /*1b20*/  SHF.L.U32 R4, R17, 0x1f, RZ ;  /* 0x0000001f11047819 */ /* 0x000fc800000006ff */
[----:B------:R-:W2:Y:S02]  /*1b30*/  SYNCS.PHASECHK.TRANS64.TRYWAIT P0, [UR25+0x40], R4 ;  /* 0x00004004ff0075a7 */ /* 0x000ea40008001119 */
[----:B--2---:R-:W-:Y:S05]  /*1b40*/  @!P0 BRA `(.L_x_28) ;  /* 0x0000005c00548947 */ /* 0x004fea0003800000 */
.L_x_27:
[----:B------:R2:W-:Y:S01]  /*1b50*/  @!P5 SYNCS.ARRIVE.TRANS64 RZ, [UR25], R3 ;  /* 0x00000003ffffd9a7 */ /* 0x0005e20008000019 */
[----:B------:R-:W-:Y:S04]  /*1b60*/  BSSY.RECONVERGENT B0, `(.L_x_29) ;  /* 0x0000003000007945 */ /* 0x000fe80003800200 */
[----:B------:R-:W-:Y:S05]  /*1b70*/  @P4 BRA `(.L_x_30) ;  /* 0x0000000000044947 */ /* 0x000fea0003800000 */
[----:B------:R-:W-:Y:S05]  /*1b80*/  BPT.TRAP 0x1 ;  /* 0x000000040000795c */ /* 0x000fea0000300000 */
.L_x_30:
[----:B------:R-:W-:Y:S05]  /*1b90*/  BSYNC.RECONVERGENT B0 ;  /* 0x0000000000007941 */ /* 0x000fea0003800200 */
.L_x_29:
        /* <DEDUP_REMOVED lines=10> */
[----:B------:R-:W-:Y:S01]  /*1c40*/  UIADD3 UR24, UPT, UPT, UR16, 0x6400, URZ ;  /* 0x0000640010187890 */ /* 0x000fe2000fffe0ff */
[----:B-1----:R-:W-:Y:S01]  /*1c50*/  SHF.L.U32 R2, R17, 0x1f, RZ ;  /* 0x0000001f11027819 */ /* 0x002fe200000006ff */
[----:B------:R-:W-:Y:S02]  /*1c60*/  UIADD3.X UR39, UPT, UPT, URZ, UR23, URZ, UP1, !UPT ;  /* 0x00000017ff277290 */ /* 0x000fe40008ffe4ff */
        /* <DEDUP_REMOVED lines=13> */
[----:B------:R-:W-:Y:S01]  /*1d40*/  UMOV UR9, UR25 ;  /* 0x0000001900097c82 */ /* 0x000fe20008000000 */
[----:B------:R1:W-:Y:S01]  /*1d50*/  UTMALDG.3D [UR24], [UR38], desc[UR30] ;  /* 0x00001e18260075b4 */ /* 0x0003e20008011000 */
[----:B------:R-:W-:Y:S01]  /*1d60*/  UMOV UR10, UR27 ;  /* 0x0000001b000a7c82 */ /* 0x000fe20008000000 */
[----:B------:R-:W-:Y:S01]  /*1d70*/  UIADD3 UR21, UPT, UPT, UR21, 0x1, URZ ;  /* 0x0000000115157890 */ /* 0x000fe2000fffe0ff */
[----:B------:R-:W-:-:S03]  /*1d80*/  UMOV UR35, UR6 ;  /* 0x0000000600237c82 */ /* 0x000fc60008000000 */
[----:B------:R-:W-:Y:S01]  /*1d90*/  UISETP.NE.AND UP0, UPT, UR21, UR29, UPT ;  /* 0x0000001d1500728c */ /* 0x000fe2000bf05270 */
[----:B------:R1:W-:Y:S01]  /*1da0*/  UTMALDG.3D [UR16], [UR38], desc[UR30] ;  /* 0x00001e10260075b4 */ /* 0x0003e20008011000 */
[----:B------:R1:W-:Y:S07]  /*1db0*/  UTMALDG.3D [UR8], [UR32], desc[UR30] ;  /* 0x00001e08200075b4 */ /* 0x0003ee0008011000 */
[----:B------:R-:W-:Y:S05]  /*1dc0*/  BRA.U UP0, `(.L_x_31) ;  /* 0xfffffffd00487547 */ /* 0x000fea000b83ffff */
.L_x_26:
[C---:B-1----:R-:W-:Y:S01]  /*1dd0*/  LEA R2, R16.reuse, UR4, 0x3 ;  /* 0x0000000410027c11 */ /* 0x042fe2000f8e18ff */
[----:B------:R-:W-:Y:S01]  /*1de0*/  NOP ;  /* 0x0000000000007918 */ /* 0x000fe20000000000 */
[----:B--2---:R-:W-:Y:S02]  /*1df0*/  SHF.L.U32 R3, R13, 0x1f, RZ ;  /* 0x0000001f0d037819 */ /* 0x004fe400000006ff */
[----:B------:R-:W-:Y:S02]  /*1e00*/  LEA R4, R16, UR4, 0x4 ;  /* 0x0000000410047c11 */ /* 0x000fe4000f8e20ff */
[----:B------:R-:W1:Y:S02]  /*1e10*/  SYNCS.PHASECHK.TRANS64.TRYWAIT P0, [R2+URZ+0xc0], R3 ;  /* 0x0000c003020075a7 */ /* 0x000e6400080011ff */
[----:B-1----:R-:W-:Y:S05]  /*1e20*/  @!P0 BRA `(.L_x_32) ;  /* 0x0000005800b48947 */ /* 0x002fea0003800000 */
.L_x_122:
[----:B------:R-:W2:Y:S01]  /*1e30*/  LDS.128 R4, [R4+0x150] ;  /* 0x0001500004047984 */ /* 0x000ea20000000c00 */
[----:B---3--:R-:W-:Y:S01]  /*1e40*/  ISETP.GE.AND P0, PT, R40, 0x1, PT ;  /* 0x000000012800780c */ /* 0x008fe20003f06270 */
[----:B-1----:R-:W-:Y:S01]  /*1e50*/  VIADD R2, R2, 0xd0 ;  /* 0x000000d002027836 */ /* 0x002fe20000000000 */
[----:B------:R-:W-:Y:S01]  /*1e60*/  @!PT LDS RZ, [RZ] ;  /* 0x00000000fffff984 */ /* 0x000fe20000000800 */
[----:B------:R-:W-:Y:S01]  /*1e70*/  @!PT LDS RZ, [RZ] ;  /* 0x00000000fffff984 */ /* 0x000fe20000000800 */
[----:B------:R-:W-:Y:S01]  /*1e80*/  @!PT LDS RZ, [RZ] ;  /* 0x00000000fffff984 */ /* 0x000fe20000000800 */
[----:B------:R-:W-:Y:S01]  /*1e90*/  @!PT LDS RZ, [RZ] ;  /* 0x00000000fffff984 */ /* 0x000fe20000000800 */
[----:B------:R1:W-:Y:S06]  /*1ea0*/  MEMBAR.ALL.CTA ;  /* 0x0000000000007992 */ /* 0x0003ec0000008000 */
[----:B-1----:R-:W1:Y:S01]  /*1eb0*/  FENCE.VIEW.ASYNC.S ;  /* 0x00000000000073c6 */ /* 0x002e620000000000 */
[----:B------:R-:W-:-:S04]  /*1ec0*/  PRMT R2, RZ, 0x654, R2 ;  /* 0x00000654ff027816 */ /* 0x000fc80000000002 */
[----:B-1----:R1:W-:Y:S01]  /*1ed0*/  SYNCS.ARRIVE.TRANS64.RED.A1T0 RZ, [R2+URZ], RZ ;  /* 0x000000ff02ff79a7 */ /* 0x0023e200081004ff */
[----:B--2---:R-:W-:-:S13]  /*1ee0*/  LOP3.LUT P2, RZ, R6, 0x1, RZ, 0xc0, !PT ;  /* 0x0000000106ff7812 */ /* 0x004fda000784c0ff */
[----:B------:R-:W-:Y:S01]  /*1ef0*/  @P2 SHF.R.U32.HI R3, RZ, 0x10, R5 ;  /* 0x00000010ff032819 */ /* 0x000fe20000011605 */
[----:B------:R-:W-:Y:S01]  /*1f00*/  VOTEU.ANY UP0, P2 ;  /* 0x0000000000ff7886 */ /* 0x000fe20001000100 */
[----:B------:R-:W-:Y:S02]  /*1f10*/  @P2 MOV R10, R4 ;  /* 0x00000004000a2202 */ /* 0x000fe40000000f00 */
[----:B------:R-:W-:Y:S02]  /*1f20*/  @P2 R2UR.BROADCAST UR8, R3 ;  /* 0x00000000030822ca */ /* 0x000fe400008e0000 */
[----:B------:R-:W-:-:S11]  /*1f30*/  @P2 LOP3.LUT R9, R5, 0xffff, RZ, 0xc0, !PT ;  /* 0x0000ffff05092812 */ /* 0x000fd600078ec0ff */
[----:B------:R-:W-:Y:S01]  /*1f40*/  @UP0 UMOV UR36, UR8 ;  /* 0x0000000800240c82 */ /* 0x000fe20008000000 */
[----:B-1----:R-:W-:Y:S05]  /*1f50*/  @!P0 BRA `(.L_x_33) ;  /* 0x0000000000b88947 */ /* 0x002fea0003800000 */
[----:B------:R-:W4:Y:S01]  /*1f60*/  LDC.64 R4, c[0x0][0xb18] ;  /* 0x0002c600ff047b82 */ /* 0x000f220000000a00 */
[----:B------:R-:W-:-:S07]  /*1f70*/  ISETP.NE.AND P3, PT, R40, 0x1, PT ;  /* 0x000000012800780c */ /* 0x000fce0003f65270 */
[----:B------:R-:W1:Y:S08]  /*1f80*/  LDC.64 R6, c[0x0][0xb10] ;  /* 0x0002c400ff067b82 */ /* 0x000e700000000a00 */
[----:B------:R-:W2:Y:S08]  /*1f90*/  LDC R14, c[0x0][0xb20] ;  /* 0x0002c800ff0e7b82 */ /* 0x000eb00000000800 */
[----:B------:R-:W3:Y:S01]  /*1fa0*/  LDC R15, c[0x0][0xb0c] ;  /* 0x0002c300ff0f7b82 */ /* 0x000ee20000000800 */
[----:B----4-:R-:W-:Y:S01]  /*1fb0*/  IMAD.HI.U32 R19, R0, R5, RZ ;  /* 0x0000000500137227 */ /* 0x010fe200078e00ff */
[----:B------:R-:W-:-:S03]  /*1fc0*/  ISETP.NE.AND P0, PT, R4, 0x1, PT ;  /* 0x000000010400780c */ /* 0x000fc60003f05270 */
[----:B------:R-:W-:-:S03]  /*1fd0*/  IMAD.HI.U32 R5, R9, R5, RZ ;  /* 0x0000000509057227 */ /* 0x000fc600078e00ff */
[----:B------:R-:W4:Y:S01]  /*1fe0*/  LDC.64 R2, c[0x0][0xb28] ;  /* 0x0002ca00ff027b82 */ /* 0x000f220000000a00 */
[----:B-1----:R-:W-:-:S04]  /*1ff0*/  IMAD.HI.U32 R20, R8, R6, RZ ;  /* 0x0000000608147227 */ /* 0x002fc800078e00ff */
[----:B------:R-:W-:Y:S01]  /*2000*/  IMAD.HI.U32 R21, R10, R6, RZ ;  /* 0x000000060a157227 */ /* 0x000fe200078e00ff */
[----:B------:R-:W-:Y:S02]  /*2010*/  SHF.R.U32.HI R20, RZ, R7, R20 ;  /* 0x00000007ff147219 */ /* 0x000fe40000011614 */
[-C--:B--2---:R-:W-:Y:S02]  /*2020*/  SHF.R.U32.HI R19, RZ, R14.reuse, R19 ;  /* 0x0000000eff137219 */ /* 0x084fe40000011613 */
[----:B------:R-:W-:Y:S02]  /*2030*/  SHF.R.U32.HI R5, RZ, R14, R5 ;  /* 0x0000000eff057219 */ /* 0x000fe40000011605 */
[----:B------:R-:W-:Y:S02]  /*2040*/  SEL R19, R0, R19, !P0 ;  /* 0x0000001300137207 */ /* 0x000fe40004000000 */
[----:B------:R-:W-:Y:S02]  /*2050*/  SHF.R.U32.HI R21, RZ, R7, R21 ;  /* 0x00000007ff157219 */ /* 0x000fe40000011615 */
[----:B---3--:R-:W-:-:S02]  /*2060*/  ISETP.NE.AND P1, PT, R15, 0x1, PT ;  /* 0x000000010f00780c */ /* 0x008fc40003f25270 */
[----:B------:R-:W-:Y:S02]  /*2070*/  SEL R5, R9, R5, !P0 ;  /* 0x0000000509057207 */ /* 0x000fe40004000000 */
[----:B------:R-:W-:Y:S02]  /*2080*/  SEL R20, R8, R20, !P1 ;  /* 0x0000001408147207 */ /* 0x000fe40004800000 */
[----:B------:R-:W-:Y:S01]  /*2090*/  SEL R21, R10, R21, !P1 ;  /* 0x000000150a157207 */ /* 0x000fe20004800000 */
[----:B----4-:R-:W-:-:S04]  /*20a0*/  IMAD.HI.U32 R18, R19, R2, RZ ;  /* 0x0000000213127227 */ /* 0x010fc800078e00ff */
        /* <DEDUP_REMOVED lines=10> */
[----:B------:R-:W-:-:S04]  /*2150*/  @!P0 IMAD.HI.U32 R7, R21, R2, RZ ;  /* 0x0000000215078227 */ /* 0x000fc800078e00ff */
[----:B------:R-:W-:Y:S01]  /*2160*/  IMAD.MOV R2, RZ, RZ, -R6 ;  /* 0x000000ffff027224 */ /* 0x000fe200078e0a06 */
[----:B------:R-:W-:Y:S02]  /*2170*/  @!P0 SHF.R.U32.HI R3, RZ, R3, R7 ;  /* 0x00000003ff038219 */ /* 0x000fe40000011607 */
[----:B------:R-:W-:Y:S01]  /*2180*/  IADD3 R7, PT, PT, -R5, RZ, RZ ;  /* 0x000000ff05077210 */ /* 0x000fe20007ffe1ff */
[----:B------:R-:W-:Y:S01]  /*2190*/  IMAD R2, R40, R2, R5 ;  /* 0x0000000228027224 */ /* 0x000fe200078e0205 */
        /* <DEDUP_REMOVED lines=10> */
.L_x_33:
[----:B------:R-:W1:Y:S02]  /*2240*/  LDCU UR8, c[0x0][0xb30] ;  /* 0x00016600ff0877ac */ /* 0x000e640008000800 */
[----:B-1----:R-:W-:-:S09]  /*2250*/  UISETP.NE.AND UP0, UPT, UR8, 0x1, UPT ;  /* 0x000000010800788c */ /* 0x002fd2000bf05270 */
[----:B------:R-:W-:Y:S05]  /*2260*/  BRA.U UP0, `(.L_x_34) ;  /* 0x0000000100407547 */ /* 0x000fea000b800000 */
[----:B------:R-:W1:Y:S08]  /*2270*/  LDC.64 R4, c[0x0][0xb10] ;  /* 0x0002c400ff047b82 */ /* 0x000e700000000a00 */
[----:B------:R-:W2:Y:S08]  /*2280*/  LDC.64 R2, c[0x0][0xb18] ;  /* 0x0002c600ff027b82 */ /* 0x000eb00000000a00 */
[----:B------:R-:W3:Y:S08]  /*2290*/  LDC R6, c[0x0][0xb20] ;  /* 0x0002c800ff067b82 */ /* 0x000ef00000000800 */
[----:B------:R-:W4:Y:S01]  /*22a0*/  LDC R7, c[0x0][0xb0c] ;  /* 0x0002c300ff077b82 */ /* 0x000f220000000800 */
[----:B-1----:R-:W-:-:S05]  /*22b0*/  IMAD.HI.U32 R4, R10, R4, RZ ;  /* 0x000000040a047227 */ /* 0x002fca00078e00ff */
[----:B------:R-:W-:Y:S01]  /*22c0*/  SHF.R.U32.HI R4, RZ, R5, R4 ;  /* 0x00000005ff047219 */ /* 0x000fe20000011604 */
[----:B--2---:R-:W-:Y:S01]  /*22d0*/  IMAD.HI.U32 R3, R9, R3, RZ ;  /* 0x0000000309037227 */ /* 0x004fe200078e00ff */
[----:B------:R-:W-:-:S04]  /*22e0*/  ISETP.NE.AND P0, PT, R2, 0x1, PT ;  /* 0x000000010200780c */ /* 0x000fc80003f05270 */
[----:B---3--:R-:W-:-:S04]  /*22f0*/  SHF.R.U32.HI R3, RZ, R6, R3 ;  /* 0x00000006ff037219 */ /* 0x008fc80000011603 */
[----:B------:R-:W-:Y:S02]  /*2300*/  SEL R3, R9, R3, !P0 ;  /* 0x0000000309037207 */ /* 0x000fe40004000000 */
[----:B----4-:R-:W-:-:S04]  /*2310*/  ISETP.NE.AND P1, PT, R7, 0x1, PT ;  /* 0x000000010700780c */ /* 0x010fc80003f25270 */
[----:B------:R-:W-:-:S05]  /*2320*/  SEL R4, R10, R4, !P1 ;  /* 0x000000040a047207 */ /* 0x000fca0004800000 */
[----:B------:R-:W-:Y:S02]  /*2330*/  IMAD.IADD R5, R3, 0x1, -R4 ;  /* 0x0000000103057824 */ /* 0x000fe400078e0a04 */
[----:B------:R-:W-:Y:S02]  /*2340*/  IMAD.IADD R3, R4, 0x1, -R3 ;  /* 0x0000000104037824 */ /* 0x000fe400078e0a03 */
[----:B------:R-:W-:Y:S02]  /*2350*/  IMAD R10, R5, R7, R10 ;  /* 0x00000007050a7224 */ /* 0x000fe400078e020a */
[----:B------:R-:W-:-:S07]  /*2360*/  IMAD R9, R3, R2, R9 ;  /* 0x0000000203097224 */ /* 0x000fce00078e0209 */
.L_x_34:
[----:B------:R-:W-:Y:S01]  /*2370*/  VIADD R16, R16, 0x1 ;  /* 0x0000000110107836 */ /* 0x000fe20000000000 */
[----:B------:R-:W-:Y:S01]  /*2380*/  PLOP3.LUT P1, PT, PT, PT, PT, 0x80, 0x8 ;  /* 0x000000000008781c */ /* 0x000fe20003f2f070 */
[----:B------:R-:W-:Y:S02]  /*2390*/  IMAD.IADD R15, R10, 0x1, R87 ;  /* 0x000000010a0f7824 */ /* 0x000fe400078e0257 */
[----:B------:R-:W-:Y:S01]  /*23a0*/  IMAD.IADD R14, R9, 0x1, R86 ;  /* 0x00000001090e7824 */ /* 0x000fe200078e0256 */
[----:B------:R-:W-:-:S04]  /*23b0*/  ISETP.NE.AND P0, PT, R16, 0x2, PT ;  /* 0x000000021000780c */ /* 0x000fc80003f05270 */
[----:B------:R-:W-:Y:S02]  /*23c0*/  SEL R2, RZ, 0x1, P0 ;  /* 0x00000001ff027807 */ /* 0x000fe40000000000 */
[----:B------:R-:W-:Y:S02]  /*23d0*/  SEL R16, R16, RZ, P0 ;  /* 0x000000ff10107207 */ /* 0x000fe40000000000 */
[----:B------:R-:W-:Y:S01]  /*23e0*/  LOP3.LUT R13, R13, R2, RZ, 0x3c, !PT ;  /* 0x000000020d0d7212 */ /* 0x000fe200078e3cff */
[----:B------:R-:W-:Y:S06]  /*23f0*/  @P2 BRA `(.L_x_35) ;  /* 0xfffffff000682947 */ /* 0x000fec000383ffff */
[----:B------:R-:W-:Y:S01]  /*2400*/  UIADD3 UR4, UPT, UPT, UR4, 0x40, URZ ;  /* 0x0000004004047890 */ /* 0x000fe2000fffe0ff */
[----:B------:R-:W-:-:S03]  /*2410*/  SHF.L.U32 R2, R17, 0x1f, RZ ;  /* 0x0000001f11027819 */ /* 0x000fc600000006ff */
[----:B------:R-:W-:-:S09]  /*2420*/  ULEA UR5, UR6, UR4, 0x3 ;  /* 0x0000000406057291 */ /* 0x000fd2000f8e18ff */
[----:B------:R-:W1:Y:S02]  /*2430*/  SYNCS.PHASECHK.TRANS64.TRYWAIT P0, [UR5], R2 ;  /* 0x00000002ff0075a7 */ /* 0x000e640008001105 */
[----:B-1----:R-:W-:Y:S05]  /*2440*/  @!P0 BRA `(.L_x_36) ;  /* 0x0000005400408947 */ /* 0x002fea0003800000 */
.L_x_124:
[----:B------:R-:W-:-:S04]  /*2450*/  UIADD3 UR6, UPT, UPT, UR6, 0x1, URZ ;  /* 0x0000000106067890 */ /* 0x000fc8000fffe0ff */
[----:B------:R-:W-:-:S04]  /*2460*/  UISETP.NE.AND UP0, UPT, UR6, 0x8, UPT ;  /* 0x000000080600788c */ /* 0x000fc8000bf05270 */
[----:B------:R-:W-:Y:S02]  /*2470*/  USEL UR7, URZ, 0x1, UP0 ;  /* 0x00000001ff077887 */ /* 0x000fe40008000000 */
[----:B------:R-:W-:-:S04]  /*2480*/  USEL UR6, UR6, URZ, UP0 ;  /* 0x000000ff06067287 */ /* 0x000fc80008000000 */
[----:B------:R-:W-:Y:S01]  /*2490*/  ULEA UR5, UR6, UR4, 0x3 ;  /* 0x0000000406057291 */ /* 0x000fe2000f8e18ff */
[----:B-1----:R-:W-:-:S04]  /*24a0*/  LOP3.LUT R2, R17, UR7, RZ, 0x3c, !PT ;  /* 0x0000000711027c12 */ /* 0x002fc8000f8e3cff */
[----:B------:R-:W-:-:S04]  /*24b0*/  SHF.L.U32 R3, R2, 0x1f, RZ ;  /* 0x0000001f02037819 */ /* 0x000fc800000006ff */
[----:B------:R-:W1:Y:S02]  /*24c0*/  SYNCS.PHASECHK.TRANS64.TRYWAIT P0, [UR5], R3 ;  /* 0x00000003ff0075a7 */ /* 0x000e640008001105 */
[----:B-1----:R-:W-:Y:S05]  /*24d0*/  @!P0 BRA `(.L_x_37) ;  /* 0x0000005400348947 */ /* 0x002fea0003800000 */
.L_x_126:
[----:B------:R-:W-:-:S04]  /*24e0*/  UIADD3 UR6, UPT, UPT, UR6, 0x1, URZ ;  /* 0x0000000106067890 */ /* 0x000fc8000fffe0ff */
[----:B------:R-:W-:-:S04]  /*24f0*/  UISETP.NE.AND UP0, UPT, UR6, 0x8, UPT ;  /* 0x000000080600788c */ /* 0x000fc8000bf05270 */
[----:B------:R-:W-:Y:S02]  /*2500*/  USEL UR7, URZ, 0x1, UP0 ;  /* 0x00000001ff077887 */ /* 0x000fe40008000000 */
[----:B------:R-:W-:-:S04]  /*2510*/  USEL UR6, UR6, URZ, UP0 ;  /* 0x000000ff06067287 */ /* 0x000fc80008000000 */
[----:B------:R-:W-:Y:S01]  /*2520*/  ULEA UR5, UR6, UR4, 0x3 ;  /* 0x0000000406057291 */ /* 0x000fe2000f8e18ff */
[----:B------:R-:W-:-:S04]  /*2530*/  LOP3.LUT R2, R2, UR7, RZ, 0x3c, !PT ;  /* 0x0000000702027c12 */ /* 0x000fc8000f8e3cff */
[----:B-1----:R-:W-:-:S04]  /*2540*/  SHF.L.U32 R3, R2, 0x1f, RZ ;  /* 0x0000001f02037819 */ /* 0x002fc800000006ff */
[----:B------:R-:W1:Y:S02]  /*2550*/  SYNCS.PHASECHK.TRANS64.TRYWAIT P0, [UR5], R3 ;  /* 0x00000003ff0075a7 */ /* 0x000e640008001105 */
[----:B-1----:R-:W-:Y:S05]  /*2560*/  @!P0 BRA `(.L_x_38) ;  /* 0x0000005400288947 */ /* 0x002fea0003800000 */
.L_x_128:
        /* <DEDUP_REMOVED lines=9> */
.L_x_130:
        /* <DEDUP_REMOVED lines=9> */
.L_x_132:
        /* <DEDUP_REMOVED lines=9> */
.L_x_134:
        /* <DEDUP_REMOVED lines=9> */
.L_x_136:
[----:B------:R-:W-:-:S04]  /*27b0*/  UIADD3 UR6, UPT, UPT, UR6, 0x1, URZ ;  /* 0x0000000106067890 */ /* 0x000fc8000fffe0ff */
[----:B------:R-:W-:-:S04]  /*27c0*/  UISETP.NE.AND UP0, UPT, UR6, 0x8, UPT ;  /* 0x000000080600788c */ /* 0x000fc8000bf05270 */
[----:B------:R-:W-:Y:S02]  /*27d0*/  USEL UR5, URZ, 0x1, UP0 ;  /* 0x00000001ff057887 */ /* 0x000fe40008000000 */
[----:B------:R-:W-:-:S04]  /*27e0*/  USEL UR6, UR6, URZ, UP0 ;  /* 0x000000ff06067287 */ /* 0x000fc80008000000 */
[----:B------:R-:W-:Y:S01]  /*27f0*/  ULEA UR6, UR6, UR4, 0x3 ;  /* 0x0000000406067291 */ /* 0x000fe2000f8e18ff */
[----:B------:R-:W-:-:S04]  /*2800*/  LOP3.LUT R2, R2, UR5, RZ, 0x3c, !PT ;  /* 0x0000000502027c12 */ /* 0x000fc8000f8e3cff */
[----:B------:R-:W-:Y:S01]  /*2810*/  SHF.L.U32 R2, R2, 0x1f, RZ ;  /* 0x0000001f02027819 */ /* 0x000fe200000006ff */
[----:B-1--4-:R-:W-:-:S07]  /*2820*/  IMAD.U32 R0, RZ, RZ, UR6 ;  /* 0x00000006ff007e24 */ /* 0x012fce000f8e00ff */
.L_x_43:
[----:B-1----:R1:W2:Y:S02]  /*2830*/  SYNCS.PHASECHK.TRANS64.TRYWAIT P0, [R0+URZ], R2 ;  /* 0x00000002000075a7 */ /* 0x0022a400080011ff */
[----:B--2---:R-:W-:Y:S05]  /*2840*/  @!P0 NANOSLEEP.SYNCS 0x989680 ;  /* 0x009896800000895d */ /* 0x004fea0003900000 */
[----:B------:R-:W2:Y:S02]  /*2850*/  @!P0 SYNCS.PHASECHK.TRANS64 P0, [R0+URZ], R2 ;  /* 0x00000002000085a7 */ /* 0x000ea400080010ff */
[----:B--2---:R-:W-:Y:S05]  /*2860*/  @P0 EXIT ;  /* 0x000000000000094d */ /* 0x004fea0003800000 */
[----:B------:R-:W-:Y:S05]  /*2870*/  BRA `(.L_x_43) ;  /* 0xfffffffc00ec7947 */ /* 0x000fea000383ffff */
.L_x_17:
[----:B------:R-:W-:-:S04]  /*2880*/  UISETP.NE.AND UP1, UPT, UR37, URZ, UPT ;  /* 0x000000ff2500728c */ /* 0x000fc8000bf25270 */
[----:B------:R-:W-:-:S09]  /*2890*/  UISETP.NE.OR UP1, UPT, UR8, 0x1, UP1 ;  /* 0x000000010800788c */ /* 0x000fd20008f25670 */
[----:B------:R-:W-:Y:S05]  /*28a0*/  BRA.U UP1, `(.L_x_44) ;  /* 0x0000000501487547 */ /* 0x000fea000b800000 */
[----:B------:R-:W-:Y:S01]  /*28b0*/  ISETP.NE.AND P2, PT, R2, RZ, PT ;  /* 0x000000ff0200720c */ /* 0x000fe20003f45270 */
[----:B------:R-:W-:Y:S01]  /*28c0*/  IMAD.MOV.U32 R12, RZ, RZ, 0x1 ;  /* 0x00000001ff0c7424 */ /* 0x000fe200078e00ff */
[----:B------:R-:W-:Y:S02]  /*28d0*/  CS2R R10, SRZ ;  /* 0x00000000000a7805 */ /* 0x000fe4000001ff00 */
[----:B------:R-:W-:Y:S01]  /*28e0*/  CS2R R8, SRZ ;  /* 0x0000000000087805 */ /* 0x000fe2000001ff00 */
[----:B------:R-:W-:Y:S01]  /*28f0*/  UMOV UR4, 0x400 ;  /* 0x0000040000047882 */ /* 0x000fe20000000000 */
[----:B------:R-:W-:Y:S01]  /*2900*/  UMOV UR6, URZ ;  /* 0x000000ff00067c82 */ /* 0x000fe20008000000 */
[----:B------:R-:W-:-:S12]  /*2910*/  ULEA UR37, UR37, UR4, 0x18 ;  /* 0x0000000425257291 */ /* 0x000fd8000f8ec0ff */
.L_x_48:
[----:B------:R-:W-:Y:S02]  /*2920*/  LEA R0, R8, UR37, 0x3 ;  /* 0x0000002508007c11 */ /* 0x000fe4000f8e18ff */
[----:B------:R-:W-:-:S03]  /*2930*/  SHF.L.U32 R4, R9, 0x1f, RZ ;  /* 0x0000001f09047819 */ /* 0x000fc600000006ff */
[----:B------:R-:W-:Y:S01]  /*2940*/  VIADD R5, R0, 0x130 ;  /* 0x0000013000057836 */ /* 0x000fe20000000000 */
[----:B------:R-:W1:Y:S02]  /*2950*/  SYNCS.PHASECHK.TRANS64.TRYWAIT P0, [R0+URZ+0x120], R4 ;  /* 0x00012004000075a7 */ /* 0x000e6400080011ff */
[----:B-1----:R-:W-:Y:S05]  /*2960*/  @!P0 BRA `(.L_x_45) ;  /* 0x0000005000a08947 */ /* 0x002fea0003800000 */
.L_x_137:
[----:B------:R-:W-:Y:S01]  /*2970*/  ULEA UR5, UR6, UR37, 0x3 ;  /* 0x0000002506057291 */ /* 0x000fe2000f8e18ff */
[----:B-1----:R-:W-:Y:S01]  /*2980*/  PRMT R0, RZ, 0x654, R5 ;  /* 0x00000654ff007816 */ /* 0x002fe20000000005 */
[----:B------:R-:W-:Y:S01]  /*2990*/  @!P2 IMAD.MOV.U32 R4, RZ, RZ, 0x10 ;  /* 0x00000010ff04a424 */ /* 0x000fe200078e00ff */
[----:B------:R-:W-:Y:S01]  /*29a0*/  SHF.L.U32 R5, R12, 0x1f, RZ ;  /* 0x0000001f0c057819 */ /* 0x000fe200000006ff */
[----:B------:R-:W-:Y:S01]  /*29b0*/  UIADD3 UR4, UPT, UPT, UR5, 0xc0, URZ ;  /* 0x000000c005047890 */ /* 0x000fe2000fffe0ff */
[----:B------:R1:W-:Y:S05]  /*29c0*/  SYNCS.ARRIVE.TRANS64.RED.A1T0 RZ, [R0+URZ], RZ ;  /* 0x000000ff00ff79a7 */ /* 0x0003ea00081004ff */
[----:B------:R-:W-:Y:S01]  /*29d0*/  IMAD.U32 R6, RZ, RZ, UR4 ;  /* 0x00000004ff067e24 */ /* 0x000fe2000f8e00ff */
[----:B------:R-:W2:Y:S04]  /*29e0*/  SYNCS.PHASECHK.TRANS64.TRYWAIT P0, [UR5+0xd0], R5 ;  /* 0x0000d005ff0075a7 */ /* 0x000ea80008001105 */
[----:B------:R-:W-:Y:S01]  /*29f0*/  PRMT R6, R2, 0x654, R6 ;  /* 0x0000065402067816 */ /* 0x000fe20000000006 */
[----:B-12---:R-:W-:Y:S06]  /*2a00*/  @!P0 BRA `(.L_x_46) ;  /* 0x00000050008c8947 */ /* 0x006fec0003800000 */
.L_x_139:
[----:B------:R-:W-:Y:S01]  /*2a10*/  ULEA UR4, UR6, UR37, 0x4 ;  /* 0x0000002506047291 */ /* 0x000fe2000f8e20ff */
[----:B------:R-:W-:Y:S01]  /*2a20*/  SEL R3, R6, R3, !P2 ;  /* 0x0000000306037207 */ /* 0x000fe20005000000 */
[----:B------:R-:W-:Y:S01]  /*2a30*/  UIADD3 UR5, UPT, UPT, UR5, 0xc0, URZ ;  /* 0x000000c005057890 */ /* 0x000fe2000fffe0ff */
[----:B-1----:R-:W-:Y:S01]  /*2a40*/  LEA R0, R11, UR37, 0x3 ;  /* 0x000000250b007c11 */ /* 0x002fe2000f8e18ff */
[----:B------:R-:W-:Y:S01]  /*2a50*/  UIADD3 UR4, UPT, UPT, UR4, 0x150, URZ ;  /* 0x0000015004047890 */ /* 0x000fe2000fffe0ff */
[----:B------:R1:W-:Y:S01]  /*2a60*/  @!P2 SYNCS.ARRIVE.TRANS64.RED RZ, [R3+URZ], R4 ;  /* 0x0000000403ffa9a7 */ /* 0x0003e200080004ff */
[----:B------:R-:W-:Y:S01]  /*2a70*/  UIADD3 UR6, UPT, UPT, UR6, 0x1, URZ ;  /* 0x0000000106067890 */ /* 0x000fe2000fffe0ff */
[----:B------:R-:W-:-:S03]  /*2a80*/  VIADD R8, R8, 0x1 ;  /* 0x0000000108087836 */ /* 0x000fc60000000000 */
[----:B------:R-:W-:Y:S02]  /*2a90*/  UISETP.NE.AND UP0, UPT, UR6, 0x2, UPT ;  /* 0x000000020600788c */ /* 0x000fe4000bf05270 */
[----:B------:R-:W-:Y:S01]  /*2aa0*/  ISETP.NE.AND P0, PT, R8, 0x2, PT ;  /* 0x000000020800780c */ /* 0x000fe20003f05270 */
[----:B------:R-:W-:Y:S06]  /*2ab0*/  UGETNEXTWORKID.BROADCAST [UR4], [UR5] ;  /* 0x00000000040073ca */ /* 0x000fec0008000100 */
[----:B------:R-:W-:Y:S02]  /*2ac0*/  USEL UR4, URZ, 0x1, UP0 ;  /* 0x00000001ff047887 */ /* 0x000fe40008000000 */
[----:B------:R-:W-:-:S04]  /*2ad0*/  USEL UR6, UR6, URZ, UP0 ;  /* 0x000000ff06067287 */ /* 0x000fc80008000000 */
[----:B------:R-:W-:Y:S02]  /*2ae0*/  LOP3.LUT R12, R12, UR4, RZ, 0x3c, !PT ;  /* 0x000000040c0c7c12 */ /* 0x000fe4000f8e3cff */
[----:B-1----:R-:W-:-:S04]  /*2af0*/  SHF.L.U32 R4, R10, 0x1f, RZ ;  /* 0x0000001f0a047819 */ /* 0x002fc800000006ff */
[----:B------:R-:W1:Y:S02]  /*2b00*/  SYNCS.PHASECHK.TRANS64.TRYWAIT P1, [R0+URZ+0xc0], R4 ;  /* 0x0000c004000075a7 */ /* 0x000e6400080211ff */
[----:B-1----:R-:W-:Y:S05]  /*2b10*/  @!P1 BRA `(.L_x_47) ;  /* 0x0000005000609947 */ /* 0x002fea0003800000 */
.L_x_140:
[C---:B-1----:R-:W-:Y:S01]  /*2b20*/  LEA R4, R11.reuse, UR37, 0x4 ;  /* 0x000000250b047c11 */ /* 0x042fe2000f8e20ff */
[----:B------:R-:W-:Y:S01]  /*2b30*/  VIADD R0, R0, 0xd0 ;  /* 0x000000d000007836 */ /* 0x000fe20000000000 */
[----:B------:R-:W-:Y:S01]  /*2b40*/  SEL R8, R8, RZ, P0 ;  /* 0x000000ff08087207 */ /* 0x000fe20000000000 */
[----:B------:R-:W-:-:S03]  /*2b50*/  VIADD R11, R11, 0x1 ;  /* 0x000000010b0b7836 */ /* 0x000fc60000000000 */
[----:B------:R-:W1:Y:S01]  /*2b60*/  LDS.128 R4, [R4+0x150] ;  /* 0x0001500004047984 */ /* 0x000e620000000c00 */
[----:B------:R-:W-:Y:S02]  /*2b70*/  PRMT R0, RZ, 0x654, R0 ;  /* 0x00000654ff007816 */ /* 0x000fe40000000000 */
[C---:B------:R-:W-:Y:S01]  /*2b80*/  ISETP.NE.AND P1, PT, R11.reuse, 0x2, PT ;  /* 0x000000020b00780c */ /* 0x040fe20003f25270 */
[----:B------:R-:W-:Y:S01]  /*2b90*/  @!PT LDS RZ, [RZ] ;  /* 0x00000000fffff984 */ /* 0x000fe20000000800 */
[----:B------:R-:W-:Y:S01]  /*2ba0*/  @!PT LDS RZ, [RZ] ;  /* 0x00000000fffff984 */ /* 0x000fe20000000800 */
[----:B------:R-:W-:Y:S01]  /*2bb0*/  @!PT LDS RZ, [RZ] ;  /* 0x00000000fffff984 */ /* 0x000fe20000000800 */
[----:B------:R-:W-:Y:S01]  /*2bc0*/  @!PT LDS RZ, [RZ] ;  /* 0x00000000fffff984 */ /* 0x000fe20000000800 */
[----:B------:R2:W-:Y:S06]  /*2bd0*/  MEMBAR.ALL.CTA ;  /* 0x0000000000007992 */ /* 0x0005ec0000008000 */
[----:B--2---:R-:W2:Y:S01]  /*2be0*/  FENCE.VIEW.ASYNC.S ;  /* 0x00000000000073c6 */ /* 0x004ea20000000000 */
[----:B------:R-:W-:Y:S01]  /*2bf0*/  SEL R11, R11, RZ, P1 ;  /* 0x000000ff0b0b7207 */ /* 0x000fe20000800000 */
[----:B--2---:R2:W-:Y:S01]  /*2c00*/  SYNCS.ARRIVE.TRANS64.RED.A1T0 RZ, [R0+URZ], RZ ;  /* 0x000000ff00ff79a7 */ /* 0x0045e200081004ff */
[----:B-1----:R-:W-:-:S02]  /*2c10*/  LOP3.LUT P3, RZ, R6, 0x1, RZ, 0xc0, !PT ;  /* 0x0000000106ff7812 */ /* 0x002fc4000786c0ff */
[----:B------:R-:W-:-:S04]  /*2c20*/  SEL R4, RZ, 0x1, P1 ;  /* 0x00000001ff047807 */ /* 0x000fc80000800000 */
[----:B------:R-:W-:Y:S02]  /*2c30*/  LOP3.LUT R10, R10, R4, RZ, 0x3c, !PT ;  /* 0x000000040a0a7212 */ /* 0x000fe400078e3cff */
[----:B--2---:R-:W-:-:S04]  /*2c40*/  SEL R0, RZ, 0x1, P0 ;  /* 0x00000001ff007807 */ /* 0x004fc80000000000 */
[----:B------:R-:W-:Y:S01]  /*2c50*/  LOP3.LUT R9, R9, R0, RZ, 0x3c, !PT ;  /* 0x0000000009097212 */ /* 0x000fe200078e3cff */
[----:B------:R-:W-:Y:S06]  /*2c60*/  @P3 BRA `(.L_x_48) ;  /* 0xfffffffc002c3947 */ /* 0x000fec000383ffff */
[----:B------:R-:W-:Y:S01]  /*2c70*/  ULEA UR5, UR6, UR37, 0x3 ;  /* 0x0000002506057291 */ /* 0x000fe2000f8e18ff */
[----:B------:R-:W-:-:S08]  /*2c80*/  SHF.L.U32 R2, R12, 0x1f, RZ ;  /* 0x0000001f0c027819 */ /* 0x000fd000000006ff */
[----:B------:R-:W1:Y:S02]  /*2c90*/  SYNCS.PHASECHK.TRANS64 P0, [UR5+0xd0], R2 ;  /* 0x0000d002ff0075a7 */ /* 0x000e640008001005 */
[----:B-1----:R-:W-:Y:S05]  /*2ca0*/  @P0 BRA `(.L_x_49) ;  /* 0x0000000000080947 */ /* 0x002fea0003800000 */
[----:B------:R-:W1:Y:S02]  /*2cb0*/  SYNCS.PHASECHK.TRANS64.TRYWAIT P0, [UR5+0xd0], R2 ;  /* 0x0000d002ff0075a7 */ /* 0x000e640008001105 */
[----:B-1----:R-:W-:Y:S05]  /*2cc0*/  @!P0 BRA `(.L_x_50) ;  /* 0x0000005000088947 */ /* 0x002fea0003800000 */
.L_x_49:
[----:B------:R-:W-:-:S04]  /*2cd0*/  UIADD3 UR4, UPT, UPT, UR6, 0x1, URZ ;  /* 0x0000000106047890 */ /* 0x000fc8000fffe0ff */
[----:B------:R-:W-:-:S04]  /*2ce0*/  UISETP.NE.AND UP0, UPT, UR4, 0x2, UPT ;  /* 0x000000020400788c */ /* 0x000fc8000bf05270 */
[----:B------:R-:W-:Y:S02]  /*2cf0*/  USEL UR7, URZ, 0x1, UP0 ;  /* 0x00000001ff077887 */ /* 0x000fe40008000000 */
[----:B------:R-:W-:-:S04]  /*2d00*/  USEL UR4, UR4, URZ, UP0 ;  /* 0x000000ff04047287 */ /* 0x000fc80008000000 */
[----:B------:R-:W-:Y:S01]  /*2d10*/  ULEA UR4, UR4, UR37, 0x3 ;  /* 0x0000002504047291 */ /* 0x000fe2000f8e18ff */
[----:B-1----:R-:W-:-:S04]  /*2d20*/  LOP3.LUT R2, R12, UR7, RZ, 0x3c, !PT ;  /* 0x000000070c027c12 */ /* 0x002fc8000f8e3cff */
[----:B------:R-:W-:-:S04]  /*2d30*/  SHF.L.U32 R0, R2, 0x1f, RZ ;  /* 0x0000001f02007819 */ /* 0x000fc800000006ff */
[----:B------:R-:W1:Y:S02]  /*2d40*/  SYNCS.PHASECHK.TRANS64 P0, [UR4+0xd0], R0 ;  /* 0x0000d000ff0075a7 */ /* 0x000e640008001004 */
[----:B-1----:R-:W-:Y:S05]  /*2d50*/  @P0 EXIT ;  /* 0x000000000000094d */ /* 0x002fea0003800000 */
[----:B------:R-:W-:Y:S02]  /*2d60*/  SHF.L.U32 R2, R2, 0x1f, RZ ;  /* 0x0000001f02027819 */ /* 0x000fe400000006ff */
[----:B------:R-:W-:-:S07]  /*2d70*/  MOV R0, UR4 ;  /* 0x0000000400007c02 */ /* 0x000fce0008000f00 */
.L_x_51:
[----:B-1----:R1:W2:Y:S02]  /*2d80*/  SYNCS.PHASECHK.TRANS64.TRYWAIT P0, [R0+URZ+0xd0], R2 ;  /* 0x0000d002000075a7 */ /* 0x0022a400080011ff */
[----:B--2---:R-:W-:Y:S05]  /*2d90*/  @!P0 NANOSLEEP.SYNCS 0x989680 ;  /* 0x009896800000895d */ /* 0x004fea0003900000 */
[----:B------:R-:W2:Y:S02]  /*2da0*/  @!P0 SYNCS.PHASECHK.TRANS64 P0, [R0+URZ+0xd0], R2 ;  /* 0x0000d002000085a7 */ /* 0x000ea400080010ff */
[----:B--2---:R-:W-:Y:S05]  /*2db0*/  @P0 EXIT ;  /* 0x000000000000094d */ /* 0x004fea0003800000 */
[----:B------:R-:W-:Y:S05]  /*2dc0*/  BRA `(.L_x_51) ;  /* 0xfffffffc00ec7947 */ /* 0x000fea000383ffff */
.L_x_44:
[----:B------:R-:W-:-:S09]  /*2dd0*/  UISETP.NE.AND UP1, UPT, UR8, URZ, UPT ;  /* 0x000000ff0800728c */ /* 0x000fd2000bf25270 */
[----:B------:R-:W-:Y:S05]  /*2de0*/  BRA.U UP1, `(.L_x_52) ;  /* 0x0000000d01b47547 */ /* 0x000fea000b800000 */
[----:B------:R-:W-:Y:S01]  /*2df0*/  UMOV UR4, 0x40 ;  /* 0x0000004000047882 */ /* 0x000fe20000000000 */
[----:B------:R-:W-:Y:S01]  /*2e00*/  NOP ;  /* 0x0000000000007918 */ /* 0x000fe20000000000 */
[----:B------:R-:W-:Y:S01]  /*2e10*/  ULEA UR4, UR37, UR4, 0x18 ;  /* 0x0000000425047291 */ /* 0x000fe2000f8ec0ff */
[----:B------:R-:W-:Y:S02]  /*2e20*/  UMOV UR5, 0x400 ;  /* 0x0000040000057882 */ /* 0x000fe40000000000 */
[----:B------:R-:W-:-:S06]  /*2e30*/  ULEA UR37, UR37, UR5, 0x18 ;  /* 0x0000000525257291 */ /* 0x000fcc000f8ec0ff */
[----:B------:R-:W1:Y:S02]  /*2e40*/  LDS.U8 R0, [UR4+0x1c] ;  /* 0x00001c04ff007984 */ /* 0x000e640008000000 */
[----:B-1----:R-:W-:-:S13]  /*2e50*/  ISETP.NE.AND P0, PT, R0, RZ, PT ;  /* 0x000000ff0000720c */ /* 0x002fda0003f05270 */
[----:B------:R-:W-:Y:S05]  /*2e60*/  @P0 BRA `(.L_x_53) ;  /* 0x0000000000580947 */ /* 0x000fea0003800000 */
[----:B------:R-:W-:-:S13]  /*2e70*/  ELECT P0, URZ, PT ;  /* 0x0000000000ff782f */ /* 0x000fda0003800000 */
[----:B------:R-:W-:Y:S05]  /*2e80*/  @!P0 BRA `(.L_x_54) ;  /* 0x0000000000608947 */ /* 0x000fea0003800000 */
[----:B------:R-:W-:Y:S01]  /*2e90*/  UMOV UR5, 0x10 ;  /* 0x0000001000057882 */ /* 0x000fe20000000000 */
[----:B------:R-:W-:Y:S01]  /*2ea0*/  HFMA2 R0, -RZ, RZ, 0, 5.9604644775390625e-08 ;  /* 0x00000001ff007431 */ /* 0x000fe200000001ff */
[----:B------:R-:W-:-:S03]  /*2eb0*/  MOV R2, 0xffff ;  /* 0x0000ffff00027802 */ /* 0x000fc60000000f00 */
[----:B------:R-:W-:Y:S04]  /*2ec0*/  DEPBAR.LE SB1, 0x36 ;  /* 0x00009d800000791a */ /* 0x000fe80000000000 */
[----:B------:R-:W1:Y:S02]  /*2ed0*/  UTCATOMSWS.FIND_AND_SET.ALIGN UP0, UR5, UR5 ;  /* 0x00000005000575e3 */ /* 0x000e640008000800 */
[----:B-1----:R-:W-:Y:S01]  /*2ee0*/  MOV R3, UR5 ;  /* 0x0000000500037c02 */ /* 0x002fe20008000f00 */
[----:B------:R-:W-:Y:S06]  /*2ef0*/  BRA.U UP0, `(.L_x_55) ;  /* 0x0000000100187547 */ /* 0x000fec000b800000 */
.L_x_56:
[----:B------:R-:W-:Y:S05]  /*2f00*/  NANOSLEEP 0x64 ;  /* 0x000000640000795d */ /* 0x000fea0003800000 */
[----:B------:R-:W-:-:S05]  /*2f10*/  UMOV UR5, 0x10 ;  /* 0x0000001000057882 */ /* 0x000fca0000000000 */
[----:B------:R-:W-:Y:S04]  /*2f20*/  DEPBAR.LE SB1, 0x36 ;  /* 0x00009d800000791a */ /* 0x000fe80000000000 */
[----:B------:R-:W1:Y:S02]  /*2f30*/  UTCATOMSWS.FIND_AND_SET.ALIGN UP0, UR5, UR5 ;  /* 0x00000005000575e3 */ /* 0x000e640008000800 */
[----:B-1----:R-:W-:Y:S01]  /*2f40*/  MOV R3, UR5 ;  /* 0x0000000500037c02 */ /* 0x002fe20008000f00 */
[----:B------:R-:W-:Y:S05]  /*2f50*/  BRA.U !UP0, `(.L_x_56) ;  /* 0xfffffffd08e87547 */ /* 0x000fea000b83ffff */
.L_x_55:
[-C--:B------:R-:W-:Y:S02]  /*2f60*/  SHF.L.U32 R2, R2, R3.reuse, RZ ;  /* 0x0000000302027219 */ /* 0x080fe400000006ff */
[----:B------:R-:W-:Y:S01]  /*2f70*/  SHF.L.U32 R0, R0, R3, RZ ;  /* 0x0000000300007219 */ /* 0x000fe200000006ff */
[----:B------:R-:W-:Y:S02]  /*2f80*/  IMAD.SHL.U32 R3, R3, 0x20, RZ ;  /* 0x0000002003037824 */ /* 0x000fe400078e00ff */
[----:B------:R1:W-:Y:S04]  /*2f90*/  ATOMS.OR RZ, [UR4+0x14], R2 ;  /* 0x00001402ffff798c */ /* 0x0003e8000b000004 */
[----:B------:R1:W-:Y:S04]  /*2fa0*/  ATOMS.OR RZ, [UR4+0x18], R0 ;  /* 0x00001800ffff798c */ /* 0x0003e8000b000004 */
[----:B------:R1:W-:Y:S01]  /*2fb0*/  STS [UR37+0x170], R3 ;  /* 0x00017003ff007988 */ /* 0x0003e20008000825 */
[----:B------:R-:W-:Y:S05]  /*2fc0*/  BRA `(.L_x_54) ;  /* 0x0000000000107947 */ /* 0x000fea0003800000 */
.L_x_53:
[----:B------:R-:W-:Y:S02]  /*2fd0*/  MOV R0, 0xffffffff ;  /* 0xffffffff00007802 */ /* 0x000fe40000000f00 */
[----:B------:R-:W-:-:S03]  /*2fe0*/  MOV R2, 0x3010 ;  /* 0x0000301000027802 */ /* 0x000fc60000000f00 */
[----:B------:R1:W-:Y:S04]  /*2ff0*/  STS [UR37+0x170], R0 ;  /* 0x00017000ff007988 */ /* 0x0003e80008000825 */
[----:B-1-3-5:R-:W-:Y:S05]  /*3000*/  CALL.REL.NOINC `($__internal_1_$__cuda_sm10x_tcgen05_guardrail_trap_phase_invalid_during_alloc) ;  /* 0x0000005000dc7944 */ /* 0x02afea0003c00000 */
.L_x_54:
[----:B------:R-:W-:Y:S05]  /*3010*/  WARPSYNC.ALL ;  /* 0x0000000000007948 */ /* 0x000fea0003800000 */
[----:B------:R-:W2:Y:S01]  /*3020*/  S2UR UR5, SR_CgaCtaId ;  /* 0x00000000000579c3 */ /* 0x000ea20000008800 */
[----:B------:R-:W-:Y:S01]  /*3030*/  UMOV UR4, 0x400 ;  /* 0x0000040000047882 */ /* 0x000fe20000000000 */
[----:B------:R-:W-:-:S06]  /*3040*/  NOP ;  /* 0x0000000000007918 */ /* 0x000fcc0000000000 */
[----:B------:R-:W-:Y:S06]  /*3050*/  BAR.ARV 0x6, 0xa0 ;  /* 0x0182800000007b1d */ /* 0x000fec0000002000 */
[----:B------:R-:W4:Y:S01]  /*3060*/  LDCU UR7, c[0x0][0x38c] ;  /* 0x00007180ff0777ac */ /* 0x000f220008000800 */
[----:B------:R-:W-:Y:S01]  /*3070*/  IMAD.MOV.U32 R11, RZ, RZ, 0x1 ;  /* 0x00000001ff0b7424 */ /* 0x000fe200078e00ff */
[----:B------:R-:W-:Y:S01]  /*3080*/  CS2R R8, SRZ ;  /* 0x0000000000087805 */ /* 0x000fe2000001ff00 */
[----:B------:R-:W-:Y:S01]  /*3090*/  IMAD.MOV.U32 R10, RZ, RZ, RZ ;  /* 0x000000ffff0a7224 */ /* 0x000fe200078e00ff */
[----:B------:R-:W3:Y:S01]  /*30a0*/  LDCU UR6, c[0x0][0x38c] ;  /* 0x00007180ff0677ac */ /* 0x000ee20008000800 */
[----:B------:R-:W-:Y:S01]  /*30b0*/  UMOV UR15, URZ ;  /* 0x000000ff000f7c82 */ /* 0x000fe20008000000 */
[----:B------:R-:W-:Y:S01]  /*30c0*/  UMOV UR14, URZ ;  /* 0x000000ff000e7c82 */ /* 0x000fe20008000000 */
[----:B--2---:R-:W-:Y:S01]  /*30d0*/  ULEA UR5, UR5, UR4, 0x18 ;  /* 0x0000000405057291 */ /* 0x004fe2000f8ec0ff */
[----:B------:R-:W-:Y:S01]  /*30e0*/  UMOV UR24, 0x0 ;  /* 0x0000000000187882 */ /* 0x000fe20000000000 */
[----:B------:R-:W-:-:S02]  /*30f0*/  UMOV UR25, 0x8108490 ;  /* 0x0810849000197882 */ /* 0x000fc40000000000 */
[----:B------:R-:W-:Y:S02]  /*3100*/  UIADD3 UR10, UPT, UPT, UR5, 0x6400, URZ ;  /* 0x00006400050a7890 */ /* 0x000fe4000fffe0ff */
[----:B------:R-:W-:Y:S02]  /*3110*/  UIADD3 UR11, UPT, UPT, UR5, 0x26400, URZ ;  /* 0x00026400050b7890 */ /* 0x000fe4000fffe0ff */
[----:B----4-:R-:W-:Y:S01]  /*3120*/  UIADD3 UR7, UPT, UPT, UR7, 0x3f, URZ ;  /* 0x0000003f07077890 */ /* 0x010fe2000fffe0ff */
[----:B-1----:R-:W1:Y:S01]  /*3130*/  LDS R0, [UR5+0x170] ;  /* 0x00017005ff007984 */ /* 0x002e620008000800 */
[----:B------:R-:W-:Y:S02]  /*3140*/  USHF.R.U32.HI UR10, URZ, 0x4, UR10 ;  /* 0x00000004ff0a7899 */ /* 0x000fe4000801160a */
[----:B------:R-:W-:Y:S02]  /*3150*/  USHF.R.S32.HI UR4, URZ, 0x1f, UR7 ;  /* 0x0000001fff047899 */ /* 0x000fe40008011407 */
[----:B------:R-:W-:-:S02]  /*3160*/  USHF.R.U32.HI UR11, URZ, 0x4, UR11 ;  /* 0x00000004ff0b7899 */ /* 0x000fc4000801160b */
[----:B------:R-:W-:Y:S02]  /*3170*/  ULEA.HI UR4, UR4, UR7, URZ, 0x6 ;  /* 0x0000000704047291 */ /* 0x000fe4000f8f30ff */
[----:B------:R-:W-:Y:S02]  /*3180*/  ULOP3.LUT UR10, UR10, 0x3fff, URZ, 0xc0, !UPT ;  /* 0x00003fff0a0a7892 */ /* 0x000fe4000f8ec0ff */
[----:B------:R-:W-:Y:S02]  /*3190*/  USHF.R.S32.HI UR4, URZ, 0x6, UR4 ;  /* 0x00000006ff047899 */ /* 0x000fe40008011404 */
[----:B------:R-:W-:Y:S02]  /*31a0*/  ULOP3.LUT UR11, UR11, 0x3fff, URZ, 0xc0, !UPT ;  /* 0x00003fff0b0b7892 */ /* 0x000fe4000f8ec0ff */
[----:B------:R-:W-:Y:S01]  /*31b0*/  UISETP.LT.AND UP0, UPT, UR4, 0x1, UPT ;  /* 0x000000010400788c */ /* 0x000fe2000bf01270 */
[----:B------:R-:W-:Y:S01]  /*31c0*/  UMOV UR22, 0x0 ;  /* 0x0000000000167882 */ /* 0x000fe20000000000 */
[----:B------:R-:W-:-:S02]  /*31d0*/  UMOV UR23, 0x8108490 ;  /* 0x0810849000177882 */ /* 0x000fc40000000000 */
[----:B------:R-:W-:Y:S02]  /*31e0*/  USEL UR9, UR4, 0x1, !UP0 ;  /* 0x0000000104097887 */ /* 0x000fe4000c000000 */
[----:B------:R-:W-:Y:S02]  /*31f0*/  ULOP3.LUT UR10, UR10, 0x2000000, URZ, 0xfc, !UPT ;  /* 0x020000000a0a7892 */ /* 0x000fe4000f8efcff */
[----:B------:R-:W-:Y:S02]  /*3200*/  ULOP3.LUT UR11, UR11, 0x10000, URZ, 0xfc, !UPT ;  /* 0x000100000b0b7892 */ /* 0x000fe4000f8efcff */
[----:B------:R-:W-:Y:S02]  /*3210*/  UIADD3 UR9, UPT, UPT, -UR9, URZ, URZ ;  /* 0x000000ff09097290 */ /* 0x000fe4000fffe1ff */
[----:B---3--:R-:W-:Y:S01]  /*3220*/  UISETP.GE.AND UP3, UPT, UR6, 0x1, UPT ;  /* 0x000000010600788c */ /* 0x008fe2000bf66270 */
[----:B------:R-:W-:Y:S01]  /*3230*/  UMOV UR20, 0x0 ;  /* 0x0000000000147882 */ /* 0x000fe20000000000 */
[----:B------:R-:W-:Y:S01]  /*3240*/  UMOV UR21, 0x8108490 ;  /* 0x0810849000157882 */ /* 0x000fe20000000000 */
[----:B------:R-:W-:Y:S01]  /*3250*/  UMOV UR18, 0x0 ;  /* 0x0000000000127882 */ /* 0x000fe20000000000 */
[----:B------:R-:W-:Y:S01]  /*3260*/  UMOV UR19, 0x8108490 ;  /* 0x0810849000137882 */ /* 0x000fe20000000000 */
[----:B-1----:R-:W-:-:S15]  /*3270*/  R2UR UR16, R0 ;  /* 0x00000000001072ca */ /* 0x002fde00000e0000 */
.L_x_63:
[----:B------:R-:W-:Y:S02]  /*3280*/  LEA R0, R10, UR5, 0x3 ;  /* 0x000000050a007c11 */ /* 0x000fe4000f8e18ff */
[----:B------:R-:W-:Y:S02]  /*3290*/  SHF.L.U32 R2, R9, 0x1f, RZ ;  /* 0x0000001f09027819 */ /* 0x000fe400000006ff */
[----:B------:R-:W-:Y:S01]  /*32a0*/  PLOP3.LUT P0, PT, PT, PT, UP3, 0x80, 0x8 ;  /* 0x000000000008781c */ /* 0x000fe20003f0f038 */
[----:B------:R-:W-:Y:S01]  /*32b0*/  VIADD R3, R0, 0xd0 ;  /* 0x000000d000037836 */ /* 0x000fe20000000000 */
[----:B-1----:R-:W1:Y:S02]  /*32c0*/  SYNCS.PHASECHK.TRANS64.TRYWAIT P1, [R0+URZ+0xc0], R2 ;  /* 0x0000c002000075a7 */ /* 0x002e6400080211ff */
[----:B-1-3--:R-:W-:Y:S09]  /*32d0*/  @!P1 BRA `(.L_x_57) ;  /* 0x00000048009c9947 */ /* 0x00aff20003800000 */
.L_x_142:
[----:B------:R-:W-:Y:S01]  /*32e0*/  LEA R4, R10, UR5, 0x4 ;  /* 0x000000050a047c11 */ /* 0x000fe2000f8e20ff */
[----:B------:R-:W-:Y:S01]  /*32f0*/  @UP3 ULEA UR6, UR14, UR5, 0x3 ;  /* 0x000000050e063291 */ /* 0x000fe2000f8e18ff */
[----:B------:R-:W-:Y:S01]  /*3300*/  PLOP3.LUT P2, PT, PT, PT, PT, 0x80, 0x8 ;  /* 0x000000000008781c */ /* 0x000fe20003f4f070 */
[----:B------:R-:W-:Y:S01]  /*3310*/  ULEA UR7, UR15, UR5, 0x3 ;  /* 0x000000050f077291 */ /* 0x000fe2000f8e18ff */
[----:B------:R-:W-:Y:S01]  /*3320*/  PRMT R3, RZ, 0x654, R3 ;  /* 0x00000654ff037816 */ /* 0x000fe20000000003 */
[----:B------:R-:W-:Y:S01]  /*3330*/  ULEA UR8, UR15, UR16, 0x6 ;  /* 0x000000100f087291 */ /* 0x000fe2000f8e30ff */
[----:B------:R-:W2:Y:S01]  /*3340*/  LDS.128 R4, [R4+0x150] ;  /* 0x0001500004047984 */ /* 0x000ea20000000c00 */
[----:B-1----:R-:W-:Y:S02]  /*3350*/  @P0 SHF.L.U32 R2, R8, 0x1f, RZ ;  /* 0x0000001f08020819 */ /* 0x002fe400000006ff */
[----:B------:R-:W-:Y:S01]  /*3360*/  SHF.L.U32 R0, R11, 0x1f, RZ ;  /* 0x0000001f0b007819 */ /* 0x000fe200000006ff */
[----:B------:R-:W-:Y:S01]  /*3370*/  @!PT LDS RZ, [RZ] ;  /* 0x00000000fffff984 */ /* 0x000fe20000000800 */
[----:B------:R-:W-:Y:S01]  /*3380*/  @!PT LDS RZ, [RZ] ;  /* 0x00000000fffff984 */ /* 0x000fe20000000800 */
[----:B------:R-:W-:Y:S01]  /*3390*/  @!PT LDS RZ, [RZ] ;  /* 0x00000000fffff984 */ /* 0x000fe20000000800 */
[----:B------:R-:W-:Y:S01]  /*33a0*/  @!PT LDS RZ, [RZ] ;  /* 0x00000000fffff984 */ /* 0x000fe20000000800 */
[----:B------:R1:W-:Y:S06]  /*33b0*/  MEMBAR.ALL.CTA ;  /* 0x0000000000007992 */ /* 0x0003ec0000008000 */
[----:B-1----:R-:W1:Y:S02]  /*33c0*/  FENCE.VIEW.ASYNC.S ;  /* 0x00000000000073c6 */ /* 0x002e640000000000 */
[----:B-1----:R1:W-:Y:S01]  /*33d0*/  SYNCS.ARRIVE.TRANS64.RED.A1T0 RZ, [R3+URZ], RZ ;  /* 0x000000ff03ff79a7 */ /* 0x0023e200081004ff */
[----:B------:R1:W3:Y:S01]  /*33e0*/  @P0 SYNCS.PHASECHK.TRANS64.TRYWAIT P2, [UR6], R2 ;  /* 0x00000002ff0005a7 */ /* 0x0002e20008041106 */
[----:B--2---:R-:W-:Y:S01]  /*33f0*/  LOP3.LUT P1, RZ, R6, 0x1, RZ, 0xc0, !PT ;  /* 0x0000000106ff7812 */ /* 0x004fe2000782c0ff */
[----:B------:R-:W2:Y:S02]  /*3400*/  SYNCS.PHASECHK.TRANS64.TRYWAIT P0, [UR7+0x100], R0 ;  /* 0x00010000ff0075a7 */ /* 0x000ea40008001107 */
[----:B-123--:R-:W-:Y:S10]  /*3410*/  @!P0 BRA `(.L_x_58) ;  /* 0x0000004800608947 */ /* 0x00eff40003800000 */
.L_x_144:
[----:B------:R-:W-:Y:S01]  /*3420*/  IADD3 R10, PT, PT, R10, 0x1, RZ ;  /* 0x000000010a0a7810 */ /* 0x000fe20007ffe0ff */
[----:B------:R-:W-:Y:S06]  /*3430*/  BRA.U !UP3, `(.L_x_59) ;  /* 0x000000010bc07547 */ /* 0x000fec000b800000 */
[----:B------:R-:W-:Y:S01]  /*3440*/  UPLOP3.LUT UP4, UPT, UPT, UPT, UPT, 0x40, 0x4 ;  /* 0x000000000004789c */ /* 0x000fe20003f8e870 */
[----:B------:R-:W-:Y:S01]  /*3450*/  UMOV UR13, UR9 ;  /* 0x00000009000d7c82 */ /* 0x000fe20008000000 */
[----:B------:R-:W-:Y:S01]  /*3460*/  UMOV UR12, UR4 ;  /* 0x00000004000c7c82 */ /* 0x000fe20008000000 */
[----:B------:R-:W-:-:S08]  /*3470*/  UMOV UR17, UR14 ;  /* 0x0000000e00117c82 */ /* 0x000fd00008000000 */
.L_x_62:
[----:B------:R-:W-:Y:S02]  /*3480*/  UIADD3 UR13, UPT, UPT, UR13, 0x1, URZ ;  /* 0x000000010d0d7890 */ /* 0x000fe4000fffe0ff */
[----:B--2---:R-:W-:Y:S02]  /*3490*/  ULEA UR6, UR17, UR5, 0x3 ;  /* 0x0000000511067291 */ /* 0x004fe4000f8e18ff */
[----:B------:R-:W-:Y:S01]  /*34a0*/  UISETP.NE.AND UP0, UPT, UR13, URZ, UPT ;  /* 0x000000ff0d00728c */ /* 0x000fe2000bf05270 */
[----:B---3--:R-:W-:Y:S10]  /*34b0*/  @P2 BRA `(.L_x_60) ;  /* 0x00000000000c2947 */ /* 0x008ff40003800000 */
[----:B-1----:R-:W-:Y:S04]  /*34c0*/  SHF.L.U32 R2, R8, 0x1f, RZ ;  /* 0x0000001f08027819 */ /* 0x002fe800000006ff */
[----:B------:R-:W1:Y:S02]  /*34d0*/  SYNCS.PHASECHK.TRANS64.TRYWAIT P0, [UR6], R2 ;  /* 0x00000002ff0075a7 */ /* 0x000e640008001106 */
[----:B-1----:R-:W-:Y:S05]  /*34e0*/  @!P0 BRA `(.L_x_61) ;  /* 0x0000004800448947 */ /* 0x002fea0003800000 */
.L_x_60:
[----:B------:R-:W-:Y:S01]  /*34f0*/  UISETP.NE.AND UP1, UPT, UR12, 0x1, UPT ;  /* 0x000000010c00788c */ /* 0x000fe2000bf25270 */
[----:B------:R-:W-:Y:S01]  /*3500*/  PLOP3.LUT P2, PT, PT, PT, PT, 0x80, 0x8 ;  /* 0x000000000008781c */ /* 0x000fe20003f4f070 */
[----:B------:R-:W-:Y:S02]  /*3510*/  UIADD3 UR14, UPT, UPT, UR17, 0x1, URZ ;  /* 0x00000001110e7890 */ /* 0x000fe4000fffe0ff */
[----:B------:R-:W-:Y:S02]  /*3520*/  ULEA UR28, UR17, UR11, 0x9 ;  /* 0x0000000b111c7291 */ /* 0x000fe4000f8e48ff */
[----:B------:R-:W-:Y:S01]  /*3530*/  UISETP.NE.AND UP2, UPT, UR14, 0x8, UPT ;  /* 0x000000080e00788c */ /* 0x000fe2000bf45270 */
[----:B------:R-:W-:Y:S01]  /*3540*/  PLOP3.LUT P0, PT, PT, PT, UP1, 0x80, 0x8 ;  /* 0x000000000008781c */ /* 0x000fe20003f0f018 */
[----:B------:R-:W-:Y:S02]  /*3550*/  UIADD3 UR40, UPT, UPT, UR28, 0x2, URZ ;  /* 0x000000021c287890 */ /* 0x000fe4000fffe0ff */
[----:B------:R-:W-:Y:S02]  /*3560*/  USEL UR27, URZ, 0x1, UP2 ;  /* 0x00000001ff1b7887 */ /* 0x000fe40009000000 */
[----:B------:R-:W-:Y:S02]  /*3570*/  USEL UR14, UR14, URZ, UP2 ;  /* 0x000000ff0e0e7287 */ /* 0x000fe40009000000 */
[----:B------:R-:W-:Y:S02]  /*3580*/  UIADD3 UR36, UPT, UPT, UR28, 0x4, URZ ;  /* 0x000000041c247890 */ /* 0x000fe4000fffe0ff */
[----:B------:R-:W-:Y:S01]  /*3590*/  @UP1 ULEA UR26, UR14, UR5, 0x3 ;  /* 0x000000050e1a1291 */ /* 0x000fe2000f8e18ff */
[----:B------:R-:W-:Y:S01]  /*35a0*/  LOP3.LUT R8, R8, UR27, RZ, 0x3c, !PT ;  /* 0x0000001b08087c12 */ /* 0x000fe2000f8e3cff */
[----:B------:R-:W-:Y:S02]  /*35b0*/  UIADD3 UR32, UPT, UPT, UR28, 0x6, URZ ;  /* 0x000000061c207890 */ /* 0x000fe4000fffe0ff */
[----:B------:R-:W-:Y:S01]  /*35c0*/  UIADD3 UR6, UPT, UPT, UR6, 0x40, URZ ;  /* 0x0000004006067890 */ /* 0x000fe2000fffe0ff */
[----:B-1----:R-:W-:Y:S01]  /*35d0*/  @P0 SHF.L.U32 R0, R8, 0x1f, RZ ;  /* 0x0000001f08000819 */ /* 0x002fe200000006ff */
[----:B------:R-:W-:Y:S01]  /*35e0*/  UIADD3 UR12, UPT, UPT, UR12, -0x1, URZ ;  /* 0xffffffff0c0c7890 */ /* 0x000fe2000fffe0ff */
[----:B------:R-:W-:Y:S02]  /*35f0*/  UMOV UR29, 0x40004040 ;  /* 0x40004040001d7882 */ /* 0x000fe40000000000 */
[----:B------:R2:W3:Y:S01]  /*3600*/  @P0 SYNCS.PHASECHK.TRANS64.TRYWAIT P2, [UR26], R0 ;  /* 0x00000000ff0005a7 */ /* 0x0004e2000804111a */
[----:B------:R-:W-:Y:S01]  /*3610*/  ULEA UR26, UR17, UR10, 0xa ;  /* 0x0000000a111a7291 */ /* 0x000fe2000f8e50ff */
[----:B------:R-:W-:Y:S01]  /*3620*/  UMOV UR27, 0x40004040 ;  /* 0x40004040001b7882 */ /* 0x000fe20000000000 */
[----:B------:R-:W-:Y:S02]  /*3630*/  UMOV UR41, 0x40004040 ;  /* 0x4000404000297882 */ /* 0x000fe40000000000 */
[----:B------:R-:W-:Y:S02]  /*3640*/  UIADD3 UR38, UPT, UPT, UR26, 0x80, URZ ;  /* 0x000000801a267890 */ /* 0x000fe4000fffe0ff */
[----:B------:R-:W-:Y:S02]  /*3650*/  UIADD3 UR34, UPT, UPT, UR26, 0x100, URZ ;  /* 0x000001001a227890 */ /* 0x000fe4000fffe0ff */
[----:B------:R-:W-:Y:S01]  /*3660*/  UIADD3 UR30, UPT, UPT, UR26, 0x180, URZ ;  /* 0x000001801a1e7890 */ /* 0x000fe2000fffe0ff */
[----:B------:R2:W-:Y:S01]  /*3670*/  UTCHMMA gdesc[UR26], gdesc[UR28], tmem[UR8], tmem[UR24], idesc[UR25], UP4 ;  /* 0x00ff181c1a0075ea */ /* 0x0005e2000a000008 */
[----:B------:R-:W-:Y:S01]  /*3680*/  UPLOP3.LUT UP4, UPT, UPT, UPT, UPT, 0x80, 0x8 ;  /* 0x000000000008789c */ /* 0x000fe20003f8f070 */
[----:B------:R-:W-:Y:S01]  /*3690*/  UMOV UR39, 0x40004040 ;  /* 0x4000404000277882 */ /* 0x000fe20000000000 */
[----:B------:R-:W-:Y:S01]  /*36a0*/  UMOV UR37, 0x40004040 ;  /* 0x4000404000257882 */ /* 0x000fe20000000000 */
[----:B------:R2:W-:Y:S01]  /*36b0*/  UTCHMMA gdesc[UR38], gdesc[UR40], tmem[UR8], tmem[UR22], idesc[UR23], UPT ;  /* 0x00ff1628260075ea */ /* 0x0005e2000b800008 */
[----:B------:R-:W-:Y:S01]  /*36c0*/  UMOV UR35, 0x40004040 ;  /* 0x4000404000237882 */ /* 0x000fe20000000000 */
[----:B------:R-:W-:Y:S01]  /*36d0*/  UMOV UR33, 0x40004040 ;  /* 0x4000404000217882 */ /* 0x000fe20000000000 */
[----:B------:R-:W-:Y:S01]  /*36e0*/  UMOV UR31, 0x40004040 ;  /* 0x40004040001f7882 */ /* 0x000fe20000000000 */
[----:B------:R2:W-:Y:S01]  /*36f0*/  UTCHMMA gdesc[UR34], gdesc[UR36], tmem[UR8], tmem[UR20], idesc[UR21], UPT ;  /* 0x00ff1424220075ea */ /* 0x0005e2000b800008 */
[----:B------:R2:W-:Y:S01]  /*3700*/  UTCHMMA gdesc[UR30], gdesc[UR32], tmem[UR8], tmem[UR18], idesc[UR19], UPT ;  /* 0x00ff12201e0075ea */ /* 0x0005e2000b800008 */
[----:B------:R2:W-:Y:S01]  /*3710*/  UTCBAR [UR6], URZ ;  /* 0x000000ff060073e9 */ /* 0x0005e200080000ff */
[----:B------:R-:W-:Y:S01]  /*3720*/  UMOV UR17, UR14 ;  /* 0x0000000e00117c82 */ /* 0x000fe20008000000 */
[----:B------:R-:W-:Y:S05]  /*3730*/  BRA.U UP0, `(.L_x_62) ;  /* 0xfffffffd00507547 */ /* 0x000fea000b83ffff */
.L_x_59:
[----:B------:R-:W-:Y:S01]  /*3740*/  UIADD3 UR15, UPT, UPT, UR15, 0x1, URZ ;  /* 0x000000010f0f7890 */ /* 0x000fe2000fffe0ff */
[C---:B------:R-:W-:Y:S01]  /*3750*/  ISETP.NE.AND P0, PT, R10.reuse, 0x2, PT ;  /* 0x000000020a00780c */ /* 0x040fe20003f05270 */
[----:B------:R-:W-:Y:S02]  /*3760*/  UIADD3 UR7, UPT, UPT, UR7, 0xe0, URZ ;  /* 0x000000e007077890 */ /* 0x000fe4000fffe0ff */
[----:B------:R-:W-:Y:S01]  /*3770*/  UISETP.NE.AND UP0, UPT, UR15, 0x4, UPT ;  /* 0x000000040f00788c */ /* 0x000fe2000bf05270 */
[----:B-12---:R-:W-:Y:S02]  /*3780*/  SEL R0, RZ, 0x1, P0 ;  /* 0x00000001ff007807 */ /* 0x006fe40000000000 */
[----:B------:R-:W-:Y:S01]  /*3790*/  SEL R10, R10, RZ, P0 ;  /* 0x000000ff0a0a7207 */ /* 0x000fe20000000000 */
[----:B------:R-:W-:Y:S01]  /*37a0*/  USEL UR6, URZ, 0x1, UP0 ;  /* 0x00000001ff067887 */ /* 0x000fe20008000000 */
[----:B------:R-:W-:Y:S01]  /*37b0*/  LOP3.LUT R9, R9, R0, RZ, 0x3c, !PT ;  /* 0x0000000009097212 */ /* 0x000fe200078e3cff */
[----:B------:R-:W-:Y:S01]  /*37c0*/  USEL UR15, UR15, URZ, UP0 ;  /* 0x000000ff0f0f7287 */ /* 0x000fe20008000000 */
[----:B------:R1:W-:Y:S03]  /*37d0*/  UTCBAR [UR7], URZ ;  /* 0x000000ff070073e9 */ /* 0x0003e600080000ff */
[----:B------:R-:W-:Y:S01]  /*37e0*/  LOP3.LUT R11, R11, UR6, RZ, 0x3c, !PT ;  /* 0x000000060b0b7c12 */ /* 0x000fe2000f8e3cff */
[----:B------:R-:W-:Y:S07]  /*37f0*/  @P1 BRA `(.L_x_63) ;  /* 0xfffffff800a01947 */ /* 0x000fee000383ffff */
[----:B------:R-:W2:Y:S01]  /*3800*/  S2UR UR4, SR_CgaCtaId ;  /* 0x00000000000479c3 */ /* 0x000ea20000008800 */
[----:B------:R-:W-:Y:S01]  /*3810*/  ELECT P0, URZ, PT ;  /* 0x0000000000ff782f */ /* 0x000fe20003800000 */
[----:B------:R-:W-:Y:S01]  /*3820*/  IMAD.MOV.U32 R0, RZ, RZ, 0x1 ;  /* 0x00000001ff007424 */ /* 0x000fe200078e00ff */
[----:B------:R-:W-:Y:S01]  /*3830*/  UIADD3 UR5, UPT, UPT, UR5, 0x100, URZ ;  /* 0x0000010005057890 */ /* 0x000fe2000fffe0ff */
[----:B------:R-:W-:Y:S01]  /*3840*/  SHF.L.U32 R2, R11, 0x1f, RZ ;  /* 0x0000001f0b027819 */ /* 0x000fe200000006ff */
[----:B------:R-:W-:-:S03]  /*3850*/  UMOV UR6, 0x40 ;  /* 0x0000004000067882 */ /* 0x000fc60000000000 */
[----:B------:R-:W-:Y:S01]  /*3860*/  UVIRTCOUNT.DEALLOC.SMPOOL 0x80 ;  /* 0x000000800000784c */ /* 0x000fe20000000000 */
[----:B--2---:R-:W-:Y:S02]  /*3870*/  ULEA UR4, UR4, UR6, 0x18 ;  /* 0x0000000604047291 */ /* 0x004fe4000f8ec0ff */
[----:B------:R-:W-:-:S07]  /*3880*/  ULEA UR6, UR15, UR5, 0x3 ;  /* 0x000000050f067291 */ /* 0x000fce000f8e18ff */
[----:B------:R2:W-:Y:S02]  /*3890*/  @P0 STS.U8 [UR4+0x1c], R0 ;  /* 0x00001c00ff000988 */ /* 0x0005e40008000004 */
[----:B------:R-:W4:Y:S02]  /*38a0*/  SYNCS.PHASECHK.TRANS64.TRYWAIT P0, [UR6], R2 ;  /* 0x00000002ff0075a7 */ /* 0x000f240008001106 */
[----:B--2-4-:R-:W-:Y:S05]  /*38b0*/  @!P0 BRA `(.L_x_64) ;  /* 0x0000004400688947 */ /* 0x014fea0003800000 */
.L_x_147:
[----:B-1----:R-:W-:-:S04]  /*38c0*/  UIADD3 UR7, UPT, UPT, UR15, 0x1, URZ ;  /* 0x000000010f077890 */ /* 0x002fc8000fffe0ff */
[----:B------:R-:W-:-:S04]  /*38d0*/  UISETP.NE.AND UP0, UPT, UR7, 0x4, UPT ;  /* 0x000000040700788c */ /* 0x000fc8000bf05270 */
[----:B------:R-:W-:Y:S02]  /*38e0*/  USEL UR8, URZ, 0x1, UP0 ;  /* 0x00000001ff087887 */ /* 0x000fe40008000000 */
[----:B------:R-:W-:-:S04]  /*38f0*/  USEL UR7, UR7, URZ, UP0 ;  /* 0x000000ff07077287 */ /* 0x000fc80008000000 */
[----:B------:R-:W-:Y:S01]  /*3900*/  ULEA UR6, UR7, UR5, 0x3 ;  /* 0x0000000507067291 */ /* 0x000fe2000f8e18ff */
[----:B--2---:R-:W-:-:S04]  /*3910*/  LOP3.LUT R2, R11, UR8, RZ, 0x3c, !PT ;  /* 0x000000080b027c12 */ /* 0x004fc8000f8e3cff */
[----:B------:R-:W-:-:S04]  /*3920*/  SHF.L.U32 R3, R2, 0x1f, RZ ;  /* 0x0000001f02037819 */ /* 0x000fc800000006ff */
[----:B------:R-:W1:Y:S02]  /*3930*/  SYNCS.PHASECHK.TRANS64.TRYWAIT P0, [UR6], R3 ;  /* 0x00000003ff0075a7 */ /* 0x000e640008001106 */
[----:B-1----:R-:W-:Y:S05]  /*3940*/  @!P0 BRA `(.L_x_65) ;  /* 0x00000044005c8947 */ /* 0x002fea0003800000 */
.L_x_149:
        /* <DEDUP_REMOVED lines=9> */
.L_x_151:
[----:B------:R-:W-:-:S04]  /*39e0*/  UIADD3 UR7, UPT, UPT, UR7, 0x1, URZ ;  /* 0x0000000107077890 */ /* 0x000fc8000fffe0ff */
[----:B------:R-:W-:-:S04]  /*39f0*/  UISETP.NE.AND UP0, UPT, UR7, 0x4, UPT ;  /* 0x000000040700788c */ /* 0x000fc8000bf05270 */
[----:B------:R-:W-:Y:S02]  /*3a00*/  USEL UR6, URZ, 0x1, UP0 ;  /* 0x00000001ff067887 */ /* 0x000fe40008000000 */
[----:B------:R-:W-:-:S04]  /*3a10*/  USEL UR7, UR7, URZ, UP0 ;  /* 0x000000ff07077287 */ /* 0x000fc80008000000 */
[----:B------:R-:W-:Y:S01]  /*3a20*/  ULEA UR7, UR7, UR5, 0x3 ;  /* 0x0000000507077291 */ /* 0x000fe2000f8e18ff */
[----:B------:R-:W-:-:S04]  /*3a30*/  LOP3.LUT R2, R2, UR6, RZ, 0x3c, !PT ;  /* 0x0000000602027c12 */ /* 0x000fc8000f8e3cff */
[----:B------:R-:W-:-:S04]  /*3a40*/  SHF.L.U32 R2, R2, 0x1f, RZ ;  /* 0x0000001f02027819 */ /* 0x000fc800000006ff */
[----:B------:R-:W2:Y:S02]  /*3a50*/  SYNCS.PHASECHK.TRANS64.TRYWAIT P0, [UR7], R2 ;  /* 0x00000002ff0075a7 */ /* 0x000ea40008001107 */
[----:B--2---:R-:W-:Y:S05]  /*3a60*/  @!P0 BRA `(.L_x_67) ;  /* 0x0000004400448947 */ /* 0x004fea0003800000 */
.L_x_153:
[----:B------:R-:W-:Y:S01]  /*3a70*/  NOP ;  /* 0x0000000000007918 */ /* 0x000fe20000000000 */
[----:B-1----:R-:W1:Y:S01]  /*3a80*/  LDS R0, [UR4+0x14] ;  /* 0x00001404ff007984 */ /* 0x002e620008000800 */
[----:B------:R-:W-:Y:S01]  /*3a90*/  ULOP3.LUT UR6, UR16, 0xffff, URZ, 0xc0, !UPT ;  /* 0x0000ffff10067892 */ /* 0x000fe2000f8ec0ff */
[----:B------:R-:W-:Y:S01]  /*3aa0*/  UMOV UR8, 0xffff ;  /* 0x0000ffff00087882 */ /* 0x000fe20000000000 */
[----:B------:R-:W-:Y:S02]  /*3ab0*/  UMOV UR5, 0x1 ;  /* 0x0000000100057882 */ /* 0x000fe40000000000 */
[----:B------:R-:W-:-:S04]  /*3ac0*/  USHF.R.U32.HI UR6, URZ, 0x5, UR6 ;  /* 0x00000005ff067899 */ /* 0x000fc80008011606 */
[----:B------:R-:W-:Y:S02]  /*3ad0*/  USHF.L.U32 UR8, UR8, UR6, URZ ;  /* 0x0000000608087299 */ /* 0x000fe400080006ff */
[----:B------:R-:W-:-:S04]  /*3ae0*/  USHF.L.U32 UR5, UR5, UR6, URZ ;  /* 0x0000000605057299 */ /* 0x000fc800080006ff */
[----:B-1----:R-:W-:-:S04]  /*3af0*/  LOP3.LUT R0, R0, UR8, RZ, 0xc0, !PT ;  /* 0x0000000800007c12 */ /* 0x002fc8000f8ec0ff */
[----:B------:R-:W-:-:S13]  /*3b00*/  ISETP.NE.AND P0, PT, R0, UR8, PT ;  /* 0x0000000800007c0c */ /* 0x000fda000bf05270 */
[----:B------:R-:W-:Y:S05]  /*3b10*/  @P0 BRA `(.L_x_68) ;  /* 0x0000000000580947 */ /* 0x000fea0003800000 */
[----:B------:R-:W1:Y:S02]  /*3b20*/  LDS R0, [UR4+0x18] ;  /* 0x00001804ff007984 */ /* 0x000e640008000800 */
[----:B-1----:R-:W-:-:S04]  /*3b30*/  LOP3.LUT R0, R0, UR5, RZ, 0xc0, !PT ;  /* 0x0000000500007c12 */ /* 0x002fc8000f8ec0ff */
[----:B------:R-:W-:-:S13]  /*3b40*/  ISETP.NE.AND P0, PT, R0, UR5, PT ;  /* 0x0000000500007c0c */ /* 0x000fda000bf05270 */
[----:B------:R-:W-:Y:S05]  /*3b50*/  @P0 BRA `(.L_x_69) ;  /* 0x00000000003c0947 */ /* 0x000fea0003800000 */
[----:B------:R-:W1:Y:S01]  /*3b60*/  S2R R2, SR_LANEID ;  /* 0x0000000000027919 */ /* 0x000e620000000000 */
[----:B------:R-:W-:Y:S01]  /*3b70*/  ULOP3.LUT UR8, URZ, UR8, URZ, 0x33, !UPT ;  /* 0x00000008ff087292 */ /* 0x000fe2000f8e33ff */
[----:B------:R-:W-:Y:S02]  /*3b80*/  VOTEU.ANY UR7, UPT, PT ;  /* 0x0000000000077886 */ /* 0x000fe400038e0100 */
[----:B------:R-:W-:-:S03]  /*3b90*/  UFLO.U32 UR7, UR7 ;  /* 0x00000007000772bd */ /* 0x000fc600080e0000 */
[----:B------:R-:W-:-:S04]  /*3ba0*/  IMAD.U32 R0, RZ, RZ, UR8 ;  /* 0x00000008ff007e24 */ /* 0x000fc8000f8e00ff */
[----:B------:R2:W4:Y:S02]  /*3bb0*/  REDUX UR6, R0 ;  /* 0x00000000000673c4 */ /* 0x0005240000000000 */
[----:B------:R1:W-:Y:S02]  /*3bc0*/  UTCATOMSWS.AND URZ, UR8 ;  /* 0x0000000800ff79e3 */ /* 0x0003e40008000000 */
[----:B-1----:R-:W-:Y:S02]  /*3bd0*/  ISETP.EQ.U32.AND P0, PT, R2, UR7, PT ;  /* 0x0000000702007c0c */ /* 0x002fe4000bf02070 */
[----:B--2---:R-:W-:Y:S02]  /*3be0*/  LOP3.LUT R0, RZ, UR5, RZ, 0x33, !PT ;  /* 0x00000005ff007c12 */ /* 0x004fe4000f8e33ff */
[----:B----4-:R-:W-:Y:S02]  /*3bf0*/  MOV R2, UR6 ;  /* 0x0000000600027c02 */ /* 0x010fe40008000f00 */
[----:B------:R-:W1:Y:S07]  /*3c00*/  REDUX UR5, R0 ;  /* 0x00000000000573c4 */ /* 0x000e6e0000000000 */
[----:B------:R2:W-:Y:S01]  /*3c10*/  @P0 ATOMS.AND RZ, [UR4+0x14], R2 ;  /* 0x00001402ffff098c */ /* 0x0005e2000a800004 */
[----:B-1----:R-:W-:-:S05]  /*3c20*/  IMAD.U32 R0, RZ, RZ, UR5 ;  /* 0x00000005ff007e24 */ /* 0x002fca000f8e00ff */
[----:B------:R2:W-:Y:S01]  /*3c30*/  @P0 ATOMS.AND RZ, [UR4+0x18], R0 ;  /* 0x00001800ffff098c */ /* 0x0005e2000a800004 */
[----:B------:R-:W-:Y:S05]  /*3c40*/  BRA `(.L_x_70) ;  /* 0x0000000000147947 */ /* 0x000fea0003800000 */
.L_x_69:
[----:B------:R-:W-:Y:S02]  /*3c50*/  MOV R2, 0x3c70 ;  /* 0x00003c7000027802 */ /* 0x000fe40000000f00 */
[----:B---3-5:R-:W-:Y:S05]  /*3c60*/  CALL.REL.NOINC `($__internal_0_$__cuda_sm10x_tcgen05_guardrail_trap_col_being_dealloced_not_returned_by_alloc) ;  /* 0x0000004400b87944 */ /* 0x028fea0003c00000 */
[----:B------:R-:W-:Y:S05]  /*3c70*/  BRA `(.L_x_70) ;  /* 0x0000000000087947 */ /* 0x000fea0003800000 */
.L_x_68:
[----:B------:R-:W-:Y:S02]  /*3c80*/  MOV R2, 0x3ca0 ;  /* 0x00003ca000027802 */ /* 0x000fe40000000f00 */
[----:B---3-5:R-:W-:Y:S05]  /*3c90*/  CALL.REL.NOINC `($__internal_2_$__cuda_sm10x_tcgen05_guardrail_trap_unallocated_columns_being_dealloced) ;  /* 0x0000004400c47944 */ /* 0x028fea0003c00000 */
.L_x_70:
[----:B------:R-:W-:Y:S01]  /*3ca0*/  NOP ;  /* 0x0000000000007918 */ /* 0x000fe20000000000 */
[----:B------:R-:W-:Y:S05]  /*3cb0*/  EXIT ;  /* 0x000000000000794d */ /* 0x000fea0003800000 */
.L_x_52:
[----:B------:R-:W-:-:S09]  /*3cc0*/  UISETP.NE.OR UP2, UPT, UR8, 0x3, !UP2 ;  /* 0x000000030800788c */ /* 0x000fd2000d745670 */
[----:B------:R-:W-:Y:S05]  /*3cd0*/  BRA.U UP2, `(.L_x_71) ;  /* 0x0000000d02b07547 */ /* 0x000fea000b800000 */
[----:B------:R-:W1:Y:S01]  /*3ce0*/  LDC R0, c[0x0][0xb30] ;  /* 0x0002cc00ff007b82 */ /* 0x000e620000000800 */
[----:B------:R-:W2:Y:S01]  /*3cf0*/  LDCU.64 UR8, c[0x0][0x888] ;  /* 0x00011100ff0877ac */ /* 0x000ea20008000a00 */
[----:B------:R-:W-:Y:S02]  /*3d00*/  HFMA2 R27, -RZ, RZ, 0, 0 ;  /* 0x00000000ff1b7431 */ /* 0x000fe400000001ff */
[----:B------:R-:W-:Y:S01]  /*3d10*/  IMAD.MOV.U32 R29, RZ, RZ, 0x1 ;  /* 0x00000001ff1d7424 */ /* 0x000fe200078e00ff */
[----:B------:R-:W-:Y:S01]  /*3d20*/  MOV R25, 0x2000 ;  /* 0x0000200000197802 */ /* 0x000fe20000000f00 */
[----:B------:R-:W4:Y:S01]  /*3d30*/  LDCU.64 UR4, c[0x0][0x890] ;  /* 0x00011200ff0477ac */ /* 0x000f220008000a00 */
[----:B------:R-:W-:Y:S01]  /*3d40*/  IMAD.MOV.U32 R28, RZ, RZ, RZ ;  /* 0x000000ffff1c7224 */ /* 0x000fe200078e00ff */
[----:B------:R-:W3:Y:S01]  /*3d50*/  LDC R24, c[0x0][0x370] ;  /* 0x0000dc00ff187b82 */ /* 0x000ee20000000800 */
[----:B------:R-:W-:Y:S01]  /*3d60*/  UMOV UR7, 0x400 ;  /* 0x0000040000077882 */ /* 0x000fe20000000000 */
[----:B------:R-:W-:-:S02]  /*3d70*/  UPLOP3.LUT UP1, UPT, UPT, UPT, UPT, 0x40, 0x4 ;  /* 0x000000000004789c */ /* 0x000fc40003f2e870 */
[----:B------:R-:W-:Y:S01]  /*3d80*/  ULEA UR7, UR37, UR7, 0x18 ;  /* 0x0000000725077291 */ /* 0x000fe2000f8ec0ff */
[----:B------:R-:W-:-:S03]  /*3d90*/  UMOV UR13, URZ ;  /* 0x000000ff000d7c82 */ /* 0x000fc60008000000 */
[----:B------:R-:W3:Y:S01]  /*3da0*/  LDC R3, c[0x0][0xb0c] ;  /* 0x0002c300ff037b82 */ /* 0x000ee20000000800 */
[----:B--2---:R-:W-:Y:S02]  /*3db0*/  UISETP.NE.U32.AND UP3, UPT, UR8, URZ, UPT ;  /* 0x000000ff0800728c */ /* 0x004fe4000bf65070 */
[----:B----4-:R-:W-:-:S05]  /*3dc0*/  UISETP.NE.U32.AND UP4, UPT, UR4, URZ, UPT ;  /* 0x000000ff0400728c */ /* 0x010fca000bf85070 */
[----:B------:R-:W2:Y:S01]  /*3dd0*/  LDC R18, c[0x0][0xb20] ;  /* 0x0002c800ff127b82 */ /* 0x000ea20000000800 */
[----:B-1----:R-:W-:Y:S01]  /*3de0*/  ISETP.NE.AND P1, PT, R0, 0x1, PT ;  /* 0x000000010000780c */ /* 0x002fe20003f25270 */
[----:B------:R-:W-:Y:S02]  /*3df0*/  UISETP.NE.AND.EX UP3, UPT, UR9, URZ, UPT, UP3 ;  /* 0x000000ff0900728c */ /* 0x000fe4000bf65330 */
[----:B------:R-:W-:-:S04]  /*3e00*/  UISETP.NE.AND.EX UP4, UPT, UR5, URZ, UPT, UP4 ;  /* 0x000000ff0500728c */ /* 0x000fc8000bf85340 */
[----:B------:R-:W1:Y:S08]  /*3e10*/  LDC.64 R30, c[0x0][0x348] ;  /* 0x0000d200ff1e7b82 */ /* 0x000e700000000a00 */
[----:B------:R-:W4:Y:S08]  /*3e20*/  LDC.64 R16, c[0x0][0xb10] ;  /* 0x0002c400ff107b82 */ /* 0x000f300000000a00 */
[----:B------:R-:W1:Y:S08]  /*3e30*/  LDC.64 R6, c[0x0][0xb18] ;  /* 0x0002c600ff067b82 */ /* 0x000e700000000a00 */
[----:B------:R-:W1:Y:S08]  /*3e40*/  LDC.64 R4, c[0x0][0xb28] ;  /* 0x0002ca00ff047b82 */ /* 0x000e700000000a00 */
[----:B--23--:R-:W1:Y:S02]  /*3e50*/  LDC R19, c[0x0][0x374] ;  /* 0x0000dd00ff137b82 */ /* 0x00ce640000000800 */
.L_x_80:
[C---:B------:R-:W-:Y:S02]  /*3e60*/  LEA R0, R28.reuse, UR7, 0x3 ;  /* 0x000000071c007c11 */ /* 0x040fe4000f8e18ff */
[----:B------:R-:W-:Y:S02]  /*3e70*/  SHF.L.U32 R2, R27, 0x1f, RZ ;  /* 0x0000001f1b027819 */ /* 0x000fe400000006ff */
[----:B------:R-:W-:Y:S02]  /*3e80*/  LEA R20, R28, UR7, 0x4 ;  /* 0x000000071c147c11 */ /* 0x000fe4000f8e20ff */
[----:B--2---:R-:W2:Y:S02]  /*3e90*/  SYNCS.PHASECHK.TRANS64.TRYWAIT P0, [R0+URZ+0xc0], R2 ;  /* 0x0000c002000075a7 */ /* 0x004ea400080011ff */
[----:B--2---:R-:W-:Y:S05]  /*3ea0*/  @!P0 BRA `(.L_x_72) ;  /* 0x00000040004c8947 */ /* 0x004fea0003800000 */
.L_x_154:
[----:B------:R-:W-:Y:S01]  /*3eb0*/  ISETP.GE.AND P0, PT, R40, 0x1, PT ;  /* 0x000000012800780c */ /* 0x000fe20003f06270 */
[----:B------:R-:W3:Y:S01]  /*3ec0*/  LDS.128 R20, [R20+0x150] ;  /* 0x0001500014147984 */ /* 0x000ee20000000c00 */
[----:B--2---:R-:W-:Y:S01]  /*3ed0*/  VIADD R0, R0, 0xd0 ;  /* 0x000000d000007836 */ /* 0x004fe20000000000 */
[----:B------:R-:W-:Y:S01]  /*3ee0*/  @!PT LDS RZ, [RZ] ;  /* 0x00000000fffff984 */ /* 0x000fe20000000800 */
[----:B------:R-:W-:Y:S01]  /*3ef0*/  @!PT LDS RZ, [RZ] ;  /* 0x00000000fffff984 */ /* 0x000fe20000000800 */
[----:B------:R-:W-:Y:S01]  /*3f00*/  @!PT LDS RZ, [RZ] ;  /* 0x00000000fffff984 */ /* 0x000fe20000000800 */
[----:B------:R-:W-:Y:S01]  /*3f10*/  @!PT LDS RZ, [RZ] ;  /* 0x00000000fffff984 */ /* 0x000fe20000000800 */
[----:B------:R2:W-:Y:S06]  /*3f20*/  MEMBAR.ALL.CTA ;  /* 0x0000000000007992 */ /* 0x0005ec0000008000 */
[----:B--2---:R-:W2:Y:S01]  /*3f30*/  FENCE.VIEW.ASYNC.S ;  /* 0x00000000000073c6 */ /* 0x004ea20000000000 */
[----:B------:R-:W-:Y:S04]  /*3f40*/  PRMT R0, RZ, 0x654, R0 ;  /* 0x00000654ff007816 */ /* 0x000fe80000000000 */
[----:B--2---:R2:W-:Y:S01]  /*3f50*/  SYNCS.ARRIVE.TRANS64.RED.A1T0 RZ, [R0+URZ], RZ ;  /* 0x000000ff00ff79a7 */ /* 0x0045e200081004ff */
[----:B---3--:R-:W-:Y:S11]  /*3f60*/  LOP3.LUT P3, RZ, R22, 0x1, RZ, 0xc0, !PT ;  /* 0x0000000116ff7812 */ /* 0x008ff6000786c0ff */
[----:B------:R-:W-:Y:S02]  /*3f70*/  @!UPT UIADD3 URZ, UPT, UPT, URZ, URZ, URZ ;  /* 0x000000fffffff290 */ /* 0x000fe4000fffe0ff */
[----:B------:R-:W-:Y:S02]  /*3f80*/  @P3 MOV R11, R20 ;  /* 0x00000014000b3202 */ /* 0x000fe40000000f00 */
[----:B------:R-:W-:Y:S01]  /*3f90*/  @P3 LOP3.LUT R10, R21, 0xffff, RZ, 0xc0, !PT ;  /* 0x0000ffff150a3812 */ /* 0x000fe200078ec0ff */
[----:B--2---:R-:W-:Y:S06]  /*3fa0*/  @!P0 BRA `(.L_x_73) ;  /* 0x0000000000a48947 */ /* 0x004fec0003800000 */
[-C--:B-1----:R-:W-:Y:S01]  /*3fb0*/  IMAD.HI.U32 R0, R19, R7.reuse, RZ ;  /* 0x0000000713007227 */ /* 0x082fe200078e00ff */
[----:B------:R-:W-:Y:S02]  /*3fc0*/  ISETP.NE.AND P0, PT, R6, 0x1, PT ;  /* 0x000000010600780c */ /* 0x000fe40003f05270 */
[----:B------:R-:W-:Y:S01]  /*3fd0*/  ISETP.NE.AND P2, PT, R40, 0x1, PT ;  /* 0x000000012800780c */ /* 0x000fe20003f45270 */
[----:B----4-:R-:W-:Y:S01]  /*3fe0*/  IMAD.HI.U32 R9, R24, R16, RZ ;  /* 0x0000001018097227 */ /* 0x010fe200078e00ff */
[----:B------:R-:W-:Y:S02]  /*3ff0*/  SHF.R.U32.HI R0, RZ, R18, R0 ;  /* 0x00000012ff007219 */ /* 0x000fe40000011600 */
[----:B------:R-:W-:Y:S01]  /*4000*/  ISETP.NE.AND P4, PT, R3, 0x1, PT ;  /* 0x000000010300780c */ /* 0x000fe20003f85270 */
[----:B------:R-:W-:Y:S01]  /*4010*/  IMAD.HI.U32 R13, R10, R7, RZ ;  /* 0x000000070a0d7227 */ /* 0x000fe200078e00ff */
[----:B------:R-:W-:Y:S02]  /*4020*/  SHF.R.U32.HI R9, RZ, R17, R9 ;  /* 0x00000011ff097219 */ /* 0x000fe40000011609 */
[----:B------:R-:W-:Y:S01]  /*4030*/  SEL R0, R19, R0, !P0 ;  /* 0x0000000013007207 */ /* 0x000fe20004000000 */
[----:B------:R-:W-:Y:S01]  /*4040*/  IMAD.HI.U32 R12, R11, R16, RZ ;  /* 0x000000100b0c7227 */ /* 0x000fe200078e00ff */
[----:B------:R-:W-:Y:S03]  /*4050*/  SEL R9, R24, R9, !P4 ;  /* 0x0000000918097207 */ /* 0x000fe60006000000 */
[-C--:B------:R-:W-:Y:S01]  /*4060*/  IMAD.HI.U32 R8, R0, R4.reuse, RZ ;  /* 0x0000000400087227 */ /* 0x080fe200078e00ff */
[----:B------:R-:W-:Y:S03]  /*4070*/  SHF.R.U32.HI R12, RZ, R17, R12 ;  /* 0x00000011ff0c7219 */ /* 0x000fe6000001160c */
[----:B------:R-:W-:Y:S01]  /*4080*/  IMAD.HI.U32 R2, R9, R4, RZ ;  /* 0x0000000409027227 */ /* 0x000fe200078e00ff */
[-C--:B------:R-:W-:Y:S02]  /*4090*/  @P2 SHF.R.U32.HI R0, RZ, R5.reuse, R8 ;  /* 0x00000005ff002219 */ /* 0x080fe40000011608 */
[----:B------:R-:W-:Y:S02]  /*40a0*/  SHF.R.U32.HI R8, RZ, R18, R13 ;  /* 0x00000012ff087219 */ /* 0x000fe4000001160d */
[----:B------:R-:W-:Y:S01]  /*40b0*/  @P2 SHF.R.U32.HI R9, RZ, R5, R2 ;  /* 0x00000005ff092219 */ /* 0x000fe20000011602 */
[----:B------:R-:W-:Y:S01]  /*40c0*/  IMAD R0, R40, R0, RZ ;  /* 0x0000000028007224 */ /* 0x000fe200078e02ff */
[----:B------:R-:W-:Y:S02]  /*40d0*/  SEL R8, R10, R8, !P0 ;  /* 0x000000080a087207 */ /* 0x000fe40004000000 */
[----:B------:R-:W-:Y:S01]  /*40e0*/  SEL R2, R11, R12, !P4 ;  /* 0x0000000c0b027207 */ /* 0x000fe20006000000 */
[----:B------:R-:W-:Y:S01]  /*40f0*/  IMAD R12, R40, R9, RZ ;  /* 0x00000009280c7224 */ /* 0x000fe200078e02ff */
[C---:B------:R-:W-:Y:S01]  /*4100*/  ISETP.GE.AND P0, PT, R8.reuse, R0, PT ;  /* 0x000000000800720c */ /* 0x040fe20003f06270 */
[----:B------:R-:W-:Y:S03]  /*4110*/  IMAD.HI.U32 R0, R8, R4, RZ ;  /* 0x0000000408007227 */ /* 0x000fe600078e00ff */
[----:B------:R-:W-:Y:S02]  /*4120*/  ISETP.GE.OR P0, PT, R2, R12, P0 ;  /* 0x0000000c0200720c */ /* 0x000fe40000706670 */
[-C--:B------:R-:W-:Y:S04]  /*4130*/  SHF.R.U32.HI R0, RZ, R5.reuse, R0 ;  /* 0x00000005ff007219 */ /* 0x080fe80000011600 */
[----:B------:R-:W-:Y:S05]  /*4140*/  SEL R13, R8, R0, !P2 ;  /* 0x00000000080d7207 */ /* 0x000fea0005000000 */
[----:B------:R-:W-:Y:S02]  /*4150*/  IMAD.MOV R12, RZ, RZ, -R13 ;  /* 0x000000ffff0c7224 */ /* 0x000fe400078e0a0d */
[----:B------:R-:W-:Y:S04]  /*4160*/  @!P0 IMAD.HI.U32 R0, R2, R4, RZ ;  /* 0x0000000402008227 */ /* 0x000fe800078e00ff */
[----:B------:R-:W-:Y:S01]  /*4170*/  IMAD R12, R40, R12, R8 ;  /* 0x0000000c280c7224 */ /* 0x000fe200078e0208 */
[----:B------:R-:W-:Y:S04]  /*4180*/  @!P0 SHF.R.U32.HI R0, RZ, R5, R0 ;  /* 0x00000005ff008219 */ /* 0x000fe80000011600 */
[----:B------:R-:W-:Y:S04]  /*4190*/  @!P0 SEL R0, R2, R0, !P2 ;  /* 0x0000000002008207 */ /* 0x000fe80005000000 */
[----:B------:R-:W-:Y:S01]  /*41a0*/  @!P0 IADD3 R13, PT, PT, R13, -R0, RZ ;  /* 0x800000000d0d8210 */ /* 0x000fe20007ffe0ff */
[----:B------:R-:W-:Y:S01]  /*41b0*/  @!P0 IMAD R0, R9, R12, R0 ;  /* 0x0000000c09008224 */ /* 0x000fe200078e0200 */
[----:B------:R-:W-:Y:S01]  /*41c0*/  IADD3 R9, PT, PT, -R8, RZ, RZ ;  /* 0x000000ff08097210 */ /* 0x000fe20007ffe1ff */
[--C-:B------:R-:W-:Y:S02]  /*41d0*/  IMAD.MOV R12, RZ, RZ, -R2.reuse ;  /* 0x000000ffff0c7224 */ /* 0x100fe400078e0a02 */
[----:B------:R-:W-:Y:S02]  /*41e0*/  @!P0 IMAD R8, R13, R40, R2 ;  /* 0x000000280d088224 */ /* 0x000fe400078e0202 */
[----:B------:R-:W-:Y:S02]  /*41f0*/  @!P0 IMAD.MOV.U32 R2, RZ, RZ, R0 ;  /* 0x000000ffff028224 */ /* 0x000fe400078e0000 */
[----:B------:R-:W-:Y:S02]  /*4200*/  IMAD R11, R3, R12, R11 ;  /* 0x0000000c030b7224 */ /* 0x000fe400078e020b */
[----:B------:R-:W-:Y:S02]  /*4210*/  IMAD R10, R6, R9, R10 ;  /* 0x00000009060a7224 */ /* 0x000fe400078e020a */
[----:B------:R-:W-:Y:S02]  /*4220*/  IMAD R11, R2, R3, R11 ;  /* 0x00000003020b7224 */ /* 0x000fe400078e020b */
[----:B------:R-:W-:Y:S02]  /*4230*/  IMAD R10, R8, R6, R10 ;  /* 0x00000006080a7224 */ /* 0x000fe400078e020a */
.L_x_73:
[----:B------:R-:W-:Y:S05]  /*4240*/  BRA.U UP1, `(.L_x_74) ;  /* 0x0000000101107547 */ /* 0x000fea000b800000 */
[----:B------:R-:W-:Y:S04]  /*4250*/  MOV R2, UR6 ;  /* 0x0000000600027c02 */ /* 0x000fe80008000f00 */
[----:B------:R-:W-:Y:S04]  /*4260*/  SHF.L.U32 R2, R2, 0x1f, RZ ;  /* 0x0000001f02027819 */ /* 0x000fe800000006ff */
[----:B------:R-:W2:Y:S02]  /*4270*/  SYNCS.PHASECHK.TRANS64.TRYWAIT P0, [UR7+0xb8], R2 ;  /* 0x0000b802ff0075a7 */ /* 0x000ea40008001107 */
[----:B--2---:R-:W-:Y:S05]  /*4280*/  @!P0 BRA `(.L_x_75) ;  /* 0x0000003c00688947 */ /* 0x004fea0003800000 */
.L_x_74:
[----:B------:R-:W-:Y:S02]  /*4290*/  R2UR UR11, R15 ;  /* 0x000000000f0b72ca */ /* 0x000fe400000e0000 */
[----:B------:R-:W-:Y:S02]  /*42a0*/  R2UR UR10, R14 ;  /* 0x000000000e0a72ca */ /* 0x000fe400000e0000 */
[----:B------:R-:W-:Y:S04]  /*42b0*/  ISETP.NE.U32.AND P2, PT, RZ, UR4, PT ;  /* 0x00000004ff007c0c */ /* 0x000fe8000bf45070 */
[----:B------:R-:W-:Y:S05]  /*42c0*/  ISETP.NE.AND.EX P2, PT, RZ, UR5, PT, P2 ;  /* 0x00000005ff007c0c */ /* 0x000fea000bf45320 */
[----:B------:R-:W-:Y:S02]  /*42d0*/  USHF.L.U32 UR11, UR11, 0x7, URZ ;  /* 0x000000070b0b7899 */ /* 0x000fe400080006ff */
[----:B------:R-:W-:Y:S01]  /*42e0*/  USHF.L.U32 UR10, UR10, 0x6, URZ ;  /* 0x000000060a0a7899 */ /* 0x000fe200080006ff */
[----:B------:R-:W-:Y:S11]  /*42f0*/  BRA.U !UP4, `(.L_x_76) ;  /* 0x000000010c347547 */ /* 0x000ff6000b800000 */
[----:B------:R-:W-:Y:S01]  /*4300*/  UPLOP3.LUT UP0, UPT, UPT, UPT, UP3, 0x80, 0x8 ;  /* 0x000000000008789c */ /* 0x000fe20003f0f030 */
[----:B--2---:R-:W-:Y:S02]  /*4310*/  HFMA2 R0, -RZ, RZ, 0, 5.9604644775390625e-08 ;  /* 0x00000001ff007431 */ /* 0x004fe400000001ff */
[----:B------:R-:W-:Y:S03]  /*4320*/  IMAD.MOV.U32 R88, RZ, RZ, 0x1 ;  /* 0x00000001ff587424 */ /* 0x000fe600078e00ff */
[----:B------:R-:W-:Y:S05]  /*4330*/  PLOP3.LUT P0, PT, PT, PT, UP0, 0x80, 0x8 ;  /* 0x000000000008781c */ /* 0x000fea0003f0f008 */
[----:B------:R-:W2:Y:S01]  /*4340*/  @UP0 LDCU.64 UR14, c[0x0][0x888] ;  /* 0x00011100ff0e07ac */ /* 0x000ea20008000a00 */
[----:B------:R-:W-:Y:S07]  /*4350*/  @UP0 UIMAD UR8, UR36, UR4, URZ ;  /* 0x00000004240802a4 */ /* 0x000fee000f8e02ff */
[----:B------:R-:W-:Y:S01]  /*4360*/  @!P0 PRMT R88, R0, 0x7610, R88 ;  /* 0x0000761000588816 */ /* 0x000fe20000000058 */
[----:B--2---:R-:W-:Y:S03]  /*4370*/  @UP0 UIMAD.WIDE UR14, UR8, 0x4, UR14 ;  /* 0x00000004080e08a5 */ /* 0x004fe6000f8e020e */
[----:B------:R-:W2:Y:S03]  /*4380*/  @!UP0 LDCU UR8, c[0x0][0x880] ;  /* 0x00011000ff0887ac */ /* 0x000ea60008000800 */
[----:B------:R-:W-:Y:S01]  /*4390*/  IMAD.U32 R8, RZ, RZ, UR14 ;  /* 0x0000000eff087e24 */ /* 0x000fe2000f8e00ff */
[----:B------:R-:W-:Y:S05]  /*43a0*/  MOV R9, UR15 ;  /* 0x0000000f00097c02 */ /* 0x000fea0008000f00 */
[----:B-----5:R3:W5:Y:S02]  /*43b0*/  @P0 LDG.E R49, desc[UR46][R8.64] ;  /* 0x0000002e08310981 */ /* 0x020764000c1e1900 */
[----:B--23--:R-:W-:Y:S07]  /*43c0*/  @!P0 IMAD.U32 R49, RZ, RZ, UR8 ;  /* 0x00000008ff318e24 */ /* 0x00cfee000f8e00ff */
.L_x_76:
[----:B-----5:R-:W-:Y:S01]  /*43d0*/  @!P2 FSETP.EQ.AND P0, PT, R49, RZ, PT ;  /* 0x000000ff3100a20b */ /* 0x020fe20003f02000 */
[----:B------:R-:W-:Y:S01]  /*43e0*/  @!UPT UIADD3 URZ, UPT, UPT, URZ, URZ, URZ ;  /* 0x000000fffffff290 */ /* 0x000fe2000fffe0ff */
[----:B------:R-:W-:Y:S11]  /*43f0*/  @!P2 BRA `(.L_x_77) ;  /* 0x000000000014a947 */ /* 0x000ff60003800000 */
[----:B------:R-:W-:Y:S02]  /*4400*/  LOP3.LUT P2, RZ, R88, 0xff, RZ, 0xc0, !PT ;  /* 0x000000ff58ff7812 */ /* 0x000fe4000784c0ff */
[----:B------:R-:W-:Y:S04]  /*4410*/  PLOP3.LUT P0, PT, PT, PT, UP0, 0x80, 0x8 ;  /* 0x000000000008781c */ /* 0x000fe80003f0f008 */
[----:B------:R-:W-:Y:S07]  /*4420*/  PLOP3.LUT P0, PT, P0, PT, PT, 0x8, 0x80 ;  /* 0x000000000080781c */ /* 0x000fee000070e170 */
[----:B------:R-:W-:Y:S11]  /*4430*/  @P2 FSETP.EQ.AND P0, PT, R49, RZ, PT ;  /* 0x000000ff3100220b */ /* 0x000ff60003f02000 */
[----:B------:R-:W-:Y:S02]  /*4440*/  @!UPT UIADD3 URZ, UPT, UPT, URZ, URZ, URZ ;  /* 0x000000fffffff290 */ /* 0x000fe4000fffe0ff */
.L_x_77:
[----:B------:R-:W-:Y:S01]  /*4450*/  ULEA UR15, UR13, UR7, 0x3 ;  /* 0x000000070d0f7291 */ /* 0x000fe2000f8e18ff */
[----:B------:R-:W-:Y:S02]  /*4460*/  SHF.L.U32 R9, R29, 0x1f, RZ ;  /* 0x0000001f1d097819 */ /* 0x000fe400000006ff */
[----:B------:R-:W-:Y:S04]  /*4470*/  ELECT P4, URZ, PT ;  /* 0x0000000000ff782f */ /* 0x000fe80003880000 */
[----:B------:R-:W-:Y:S02]  /*4480*/  PLOP3.LUT P4, PT, P0, P4, PT, 0xf2, 0x2f ;  /* 0x00000000002f781c */ /* 0x000fe40000789e72 */
[----:B------:R-:W3:Y:S11]  /*4490*/  SYNCS.PHASECHK.TRANS64.TRYWAIT P2, [UR15+0x98], R9 ;  /* 0x00009809ff0075a7 */ /* 0x000ef6000804110f */
[----:B-1----:R-:W-:Y:S05]  /*44a0*/  @!P4 IADD3 R8, P0, PT, R30, 0x580, RZ ;  /* 0x000005801e08c810 */ /* 0x002fea0007f1e0ff */
[----:B--2---:R-:W-:Y:S01]  /*44b0*/  @!P4 IMAD.X R2, RZ, RZ, R31, P0 ;  /* 0x000000ffff02c224 */ /* 0x004fe200000e061f */
[----:B---3--:R-:W-:Y:S07]  /*44c0*/  @!P2 BRA `(.L_x_78) ;  /* 0x0000003800f0a947 */ /* 0x008fee0003800000 */
.L_x_157:
[----:B------:R-:W2:Y:S01]  /*44d0*/  LDC.64 R12, c[0x0][0xb18] ;  /* 0x0002c600ff0c7b82 */ /* 0x000ea20000000a00 */
[----:B------:R-:W-:Y:S01]  /*44e0*/  @!P4 R2UR UR8, R2 ;  /* 0x000000000208c2ca */ /* 0x000fe200000e0000 */
[----:B------:R-:W-:Y:S01]  /*44f0*/  VOTEU.ALL UP2, P4 ;  /* 0x0000000000ff7886 */ /* 0x000fe20002040000 */
[----:B------:R-:W-:Y:S01]  /*4500*/  @!P4 R2UR UR9, R8 ;  /* 0x000000000809c2ca */ /* 0x000fe200000e0000 */
[----:B------:R-:W-:Y:S01]  /*4510*/  VOTEU.ALL UP1, P4 ;  /* 0x0000000000ff7886 */ /* 0x000fe20002020000 */
[----:B-1----:R-:W-:Y:S03]  /*4520*/  @!P4 IMAD.MOV.U32 R0, RZ, RZ, 0x2000 ;  /* 0x00002000ff00c424 */ /* 0x002fe600078e00ff */
[----:B------:R-:W1:Y:S01]  /*4530*/  @!P1 LDC R2, c[0x0][0xb0c] ;  /* 0x0002c300ff029b82 */ /* 0x000e620000000800 */
[----:B------:R-:W-:Y:S01]  /*4540*/  UMOV UR20, 0x0 ;  /* 0x0000000000147882 */ /* 0x000fe20000000000 */
[----:B------:R-:W-:Y:S01]  /*4550*/  UMOV UR21, 0x10000000 ;  /* 0x1000000000157882 */ /* 0x000fe20000000000 */
[----:B------:R-:W-:Y:S01]  /*4560*/  UMOV UR12, UR36 ;  /* 0x00000024000c7c82 */ /* 0x000fe20008000000 */
[----:B------:R-:W-:Y:S01]  /*4570*/  UIADD3 UR14, UPT, UPT, UR13, 0x1, URZ ;  /* 0x000000010d0e7890 */ /* 0x000fe2000fffe0ff */
[----:B------:R-:W-:Y:S01]  /*4580*/  @P3 SHF.R.U32.HI R26, RZ, 0x10, R21 ;  /* 0x00000010ff1a3819 */ /* 0x000fe20000011615 */
[----:B------:R-:W-:Y:S02]  /*4590*/  VIADD R28, R28, 0x1 ;  /* 0x000000011c1c7836 */ /* 0x000fe40000000000 */
[----:B------:R-:W-:Y:S01]  /*45a0*/  IMAD.U32 R9, RZ, RZ, UR8 ;  /* 0x00000008ff097e24 */ /* 0x000fe2000f8e00ff */
[----:B------:R-:W-:Y:S01]  /*45b0*/  @!UP2 ULEA UR8, UR13, UR7, 0xd ;  /* 0x000000070d08a291 */ /* 0x000fe2000f8e68ff */
[----:B------:R-:W-:Y:S01]  /*45c0*/  IMAD.U32 R8, RZ, RZ, UR9 ;  /* 0x00000009ff087e24 */ /* 0x000fe2000f8e00ff */
[----:B------:R-:W-:Y:S02]  /*45d0*/  UIADD3 UR9, UPT, UPT, UR15, 0x80, URZ ;  /* 0x000000800f097890 */ /* 0x000fe4000fffe0ff */
[----:B------:R-:W-:Y:S01]  /*45e0*/  @!P4 R2UR UR19, R9 ;  /* 0x000000000913c2ca */ /* 0x000fe200000e0000 */
[----:B------:R-:W-:Y:S01]  /*45f0*/  @!UP2 UIADD3 UR8, UPT, UPT, UR8, 0x200, URZ ;  /* 0x000002000808a890 */ /* 0x000fe2000fffe0ff */
[----:B------:R-:W-:Y:S01]  /*4600*/  @!P4 R2UR UR18, R8 ;  /* 0x000000000812c2ca */ /* 0x000fe200000e0000 */
[----:B------:R-:W-:Y:S01]  /*4610*/  UISETP.NE.AND UP5, UPT, UR14, 0x3, UPT ;  /* 0x000000030e00788c */ /* 0x000fe2000bfa5270 */
[----:B------:R-:W3:Y:S01]  /*4620*/  LDC.64 R8, c[0x0][0xb10] ;  /* 0x0002c400ff087b82 */ /* 0x000ee20000000a00 */
[----:B------:R-:W-:Y:S02]  /*4630*/  UPRMT UR16, UR37, 0x654, UR9 ;  /* 0x0000065425107896 */ /* 0x000fe40008000009 */
[----:B------:R-:W-:Y:S02]  /*4640*/  USEL UR17, URZ, 0x1, UP5 ;  /* 0x00000001ff117887 */ /* 0x000fe4000a800000 */
[----:B------:R-:W-:Y:S04]  /*4650*/  USEL UR14, UR14, URZ, UP5 ;  /* 0x000000ff0e0e7287 */ /* 0x000fe8000a800000 */
[----:B------:R-:W-:Y:S01]  /*4660*/  ULEA UR13, UR14, UR7, 0x3 ;  /* 0x000000070e0d7291 */ /* 0x000fe2000f8e18ff */
[----:B------:R-:W-:Y:S01]  /*4670*/  LOP3.LUT R29, R29, UR17, RZ, 0x3c, !PT ;  /* 0x000000111d1d7c12 */ /* 0x000fe2000f8e3cff */
[----:B------:R1:W-:Y:S01]  /*4680*/  @!UP1 UTMALDG.3D [UR8], [UR18], desc[UR20] ;  /* 0x00001408120095b4 */ /* 0x0003e20008011000 */
[----:B------:R5:W-:Y:S02]  /*4690*/  @!P4 SYNCS.ARRIVE.TRANS64.RED.A0TR RZ, [UR15+0x80], R0 ;  /* 0x00008000ffffc9a7 */ /* 0x000be4000830040f */
[----:B------:R-:W-:Y:S01]  /*46a0*/  SHF.L.U32 R14, R29, 0x1f, RZ ;  /* 0x0000001f1d0e7819 */ /* 0x000fe200000006ff */
[C---:B---3--:R-:W-:Y:S01]  /*46b0*/  @!P1 IMAD.HI.U32 R8, R11.reuse, R8, RZ ;  /* 0x000000080b089227 */ /* 0x048fe200078e00ff */
[----:B--2---:R-:W-:Y:S02]  /*46c0*/  @!P1 ISETP.NE.AND P0, PT, R12, 0x1, PT ;  /* 0x000000010c00980c */ /* 0x004fe40003f05270 */
[----:B-1----:R-:W-:Y:S01]  /*46d0*/  @!P1 ISETP.NE.AND P2, PT, R2, 0x1, PT ;  /* 0x000000010200980c */ /* 0x002fe20003f45270 */
[----:B------:R-:W-:Y:S01]  /*46e0*/  SYNCS.ARRIVE.TRANS64.RED.A1T0 RZ, [UR16], RZ ;  /* 0x000000ffffff79a7 */ /* 0x000fe20008100410 */
[C---:B------:R-:W-:Y:S01]  /*46f0*/  @!P1 IMAD.HI.U32 R13, R10.reuse, R13, RZ ;  /* 0x0000000d0a0d9227 */ /* 0x040fe200078e00ff */
[----:B------:R-:W-:Y:S04]  /*4700*/  @!P1 SHF.R.U32.HI R8, RZ, R9, R8 ;  /* 0x00000009ff089219 */ /* 0x000fe80000011608 */
[----:B------:R-:W-:Y:S01]  /*4710*/  @!P1 SEL R8, R11, R8, !P2 ;  /* 0x000000080b089207 */ /* 0x000fe20005000000 */
[----:B------:R-:W1:Y:S01]  /*4720*/  SYNCS.PHASECHK.TRANS64.TRYWAIT P5, [UR13+0x98], R14 ;  /* 0x0000980eff0075a7 */ /* 0x000e6200080a110d */
[----:B-----5:R-:W2:Y:S02]  /*4730*/  @!P1 LDC R0, c[0x0][0xb20] ;  /* 0x0002c800ff009b82 */ /* 0x020ea40000000800 */
[----:B--2---:R-:W-:Y:S04]  /*4740*/  @!P1 SHF.R.U32.HI R0, RZ, R0, R13 ;  /* 0x00000000ff009219 */ /* 0x004fe8000001160d */
[----:B------:R-:W-:Y:S05]  /*4750*/  @!P1 SEL R9, R10, R0, !P0 ;  /* 0x000000000a099207 */ /* 0x000fea0004000000 */
[----:B------:R-:W-:Y:S02]  /*4760*/  @!P1 IMAD.IADD R0, R9, 0x1, -R8 ;  /* 0x0000000109009824 */ /* 0x000fe400078e0a08 */
[----:B------:R-:W-:Y:S02]  /*4770*/  @!P1 IMAD.IADD R8, R8, 0x1, -R9 ;  /* 0x0000000108089824 */ /* 0x000fe400078e0a09 */
[----:B------:R-:W-:Y:S02]  /*4780*/  @!P1 IMAD R11, R0, R2, R11 ;  /* 0x00000002000b9224 */ /* 0x000fe400078e020b */
[----:B------:R-:W-:Y:S01]  /*4790*/  @!P1 IMAD R10, R8, R12, R10 ;  /* 0x0000000c080a9224 */ /* 0x000fe200078e020a */
[----:B-1----:R-:W-:Y:S06]  /*47a0*/  @!P5 BRA `(.L_x_79) ;  /* 0x000000380050d947 */ /* 0x002fec0003800000 */
.L_x_159:
[----:B------:R-:W-:Y:S01]  /*47b0*/  @!P4 IADD3 R2, P0, PT, R30, 0x580, RZ ;  /* 0x000005801e02c810 */ /* 0x000fe20007f1e0ff */
[----:B------:R-:W-:Y:S01]  /*47c0*/  UMOV UR18, 0x0 ;  /* 0x0000000000127882 */ /* 0x000fe20000000000 */
[----:B------:R-:W-:Y:S01]  /*47d0*/  UMOV UR19, 0x10000000 ;  /* 0x1000000000137882 */ /* 0x000fe20000000000 */
[----:B------:R-:W-:Y:S01]  /*47e0*/  VOTEU.ALL UP1, P4 ;  /* 0x0000000000ff7886 */ /* 0x000fe20002020000 */
[----:B------:R-:W-:Y:S01]  /*47f0*/  @!P4 R2UR UR9, R2 ;  /* 0x000000000209c2ca */ /* 0x000fe200000e0000 */
[----:B-1----:R-:W-:Y:S01]  /*4800*/  @!P4 IMAD.X R0, RZ, RZ, R31, P0 ;  /* 0x000000ffff00c224 */ /* 0x002fe200000e061f */
[----:B------:R-:W-:Y:S01]  /*4810*/  UMOV UR12, UR36 ;  /* 0x00000024000c7c82 */ /* 0x000fe20008000000 */
[----:B------:R-:W-:Y:S01]  /*4820*/  @P3 R2UR UR36, R26 ;  /* 0x000000001a2432ca */ /* 0x000fe200000e0000 */
[----:B------:R-:W-:Y:S01]  /*4830*/  @!UP1 ULEA UR15, UR14, UR7, 0xd ;  /* 0x000000070e0f9291 */ /* 0x000fe2000f8e68ff */
[----:B------:R-:W-:Y:S01]  /*4840*/  ISETP.NE.AND P0, PT, R28, 0x2, PT ;  /* 0x000000021c00780c */ /* 0x000fe20003f05270 */
[----:B------:R-:W-:Y:S01]  /*4850*/  @!UP1 UIADD3 UR10, UPT, UPT, UR10, 0x20, URZ ;  /* 0x000000200a0a9890 */ /* 0x000fe2000fffe0ff */
[----:B------:R-:W-:Y:S01]  /*4860*/  @!P4 R2UR UR8, R0 ;  /* 0x000000000008c2ca */ /* 0x000fe200000e0000 */
[----:B------:R-:W-:Y:S01]  /*4870*/  IMAD.IADD R14, R10, 0x1, R86 ;  /* 0x000000010a0e7824 */ /* 0x000fe200078e0256 */
[----:B------:R-:W-:Y:S01]  /*4880*/  SEL R0, RZ, 0x1, P0 ;  /* 0x00000001ff007807 */ /* 0x000fe20000000000 */
[----:B------:R-:W-:Y:S01]  /*4890*/  IMAD.IADD R15, R11, 0x1, R87 ;  /* 0x000000010b0f7824 */ /* 0x000fe200078e0257 */
[----:B------:R-:W-:Y:S02]  /*48a0*/  SEL R28, R28, RZ, P0 ;  /* 0x000000ff1c1c7207 */ /* 0x000fe40000000000 */
[----:B------:R-:W-:Y:S01]  /*48b0*/  IMAD.U32 R8, RZ, RZ, UR9 ;  /* 0x00000009ff087e24 */ /* 0x000fe2000f8e00ff */
[----:B------:R-:W-:Y:S01]  /*48c0*/  UIADD3 UR9, UPT, UPT, UR13, 0x80, URZ ;  /* 0x000000800d097890 */ /* 0x000fe2000fffe0ff */
[----:B------:R-:W-:Y:S03]  /*48d0*/  LOP3.LUT R27, R27, R0, RZ, 0x3c, !PT ;  /* 0x000000001b1b7212 */ /* 0x000fe600078e3cff */
[----:B------:R-:W-:Y:S02]  /*48e0*/  @!P4 R2UR UR16, R8 ;  /* 0x000000000810c2ca */ /* 0x000fe400000e0000 */
[----:B------:R-:W-:Y:S01]  /*48f0*/  IMAD.U32 R9, RZ, RZ, UR8 ;  /* 0x00000008ff097e24 */ /* 0x000fe2000f8e00ff */
[----:B------:R-:W-:Y:S01]  /*4900*/  @!UP1 UIADD3 UR8, UPT, UPT, UR15, 0x200, URZ ;  /* 0x000002000f089890 */ /* 0x000fe2000fffe0ff */
[----:B------:R-:W-:Y:S01]  /*4910*/  VOTEU.ALL UP1, P4 ;  /* 0x0000000000ff7886 */ /* 0x000fe20002020000 */
[----:B------:R-:W-:Y:S02]  /*4920*/  UPRMT UR15, UR37, 0x654, UR9 ;  /* 0x00000654250f7896 */ /* 0x000fe40008000009 */
[----:B------:R-:W-:Y:S11]  /*4930*/  @!P4 R2UR UR17, R9 ;  /* 0x000000000911c2ca */ /* 0x000ff600000e0000 */
[----:B------:R-:W-:Y:S02]  /*4940*/  @!UPT UIADD3 URZ, UPT, UPT, URZ, URZ, URZ ;  /* 0x000000fffffff290 */ /* 0x000fe4000fffe0ff */
[----:B------:R2:W-:Y:S01]  /*4950*/  @!UP1 UTMALDG.3D [UR8], [UR16], desc[UR18] ;  /* 0x00001208100095b4 */ /* 0x0005e20008011000 */
[----:B------:R2:W-:Y:S01]  /*4960*/  @!P4 SYNCS.ARRIVE.TRANS64.RED.A0TR RZ, [UR13+0x80], R25 ;  /* 0x00008019ffffc9a7 */ /* 0x0005e2000830040d */
[----:B------:R-:W-:Y:S04]  /*4970*/  UIADD3 UR13, UPT, UPT, UR14, 0x1, URZ ;  /* 0x000000010e0d7890 */ /* 0x000fe8000fffe0ff */
[----:B------:R-:W-:Y:S04]  /*4980*/  UISETP.NE.AND UP1, UPT, UR13, 0x3, UPT ;  /* 0x000000030d00788c */ /* 0x000fe8000bf25270 */
[----:B------:R-:W-:Y:S02]  /*4990*/  USEL UR14, URZ, 0x1, UP1 ;  /* 0x00000001ff0e7887 */ /* 0x000fe40008800000 */
[----:B------:R-:W-:Y:S02]  /*49a0*/  USEL UR13, UR13, URZ, UP1 ;  /* 0x000000ff0d0d7287 */ /* 0x000fe40008800000 */
[----:B------:R-:W-:Y:S02]  /*49b0*/  UPLOP3.LUT UP1, UPT, UPT, UPT, UPT, 0x80, 0x8 ;  /* 0x000000000008789c */ /* 0x000fe40003f2f070 */
[----:B------:R-:W-:Y:S01]  /*49c0*/  LOP3.LUT R29, R29, UR14, RZ, 0x3c, !PT ;  /* 0x0000000e1d1d7c12 */ /* 0x000fe2000f8e3cff */
[----:B------:R-:W-:Y:S01]  /*49d0*/  SYNCS.ARRIVE.TRANS64.RED.A1T0 RZ, [UR15], RZ ;  /* 0x000000ffffff79a7 */ /* 0x000fe2000810040f */
[----:B------:R-:W-:Y:S07]  /*49e0*/  @P3 BRA `(.L_x_80) ;  /* 0xfffffff4001c3947 */ /* 0x000fee000383ffff */
[----:B------:R-:W-:Y:S01]  /*49f0*/  UIADD3 UR7, UPT, UPT, UR7, 0x98, URZ ;  /* 0x0000009807077890 */ /* 0x000fe2000fffe0ff */
[----:B------:R-:W-:-:S03]  /*4a00*/  SHF.L.U32 R2, R29, 0x1f, RZ ;  /* 0x0000001f1d027819 */ /* 0x000fc600000006ff */
[----:B------:R-:W-:-:S09]  /*4a10*/  ULEA UR4, UR13, UR7, 0x3 ;  /* 0x000000070d047291 */ /* 0x000fd2000f8e18ff */
[----:B------:R-:W1:Y:S02]  /*4a20*/  SYNCS.PHASECHK.TRANS64.TRYWAIT P0, [UR4], R2 ;  /* 0x00000002ff0075a7 */ /* 0x000e640008001104 */
[----:B-1----:R-:W-:Y:S05]  /*4a30*/  @!P0 BRA `(.L_x_81) ;  /* 0x0000003400c48947 */ /* 0x002fea0003800000 */
.L_x_161:
        /* <DEDUP_REMOVED lines=9> */
.L_x_163:
[----:B------:R-:W-:-:S04]  /*4ad0*/  UIADD3 UR5, UPT, UPT, UR5, 0x1, URZ ;  /* 0x0000000105057890 */ /* 0x000fc8000fffe0ff */
[----:B------:R-:W-:-:S04]  /*4ae0*/  UISETP.NE.AND UP0, UPT, UR5, 0x3, UPT ;  /* 0x000000030500788c */ /* 0x000fc8000bf05270 */
[----:B------:R-:W-:Y:S02]  /*4af0*/  USEL UR4, URZ, 0x1, UP0 ;  /* 0x00000001ff047887 */ /* 0x000fe40008000000 */
[----:B------:R-:W-:-:S04]  /*4b00*/  USEL UR5, UR5, URZ, UP0 ;  /* 0x000000ff05057287 */ /* 0x000fc80008000000 */
[----:B------:R-:W-:Y:S01]  /*4b10*/  ULEA UR5, UR5, UR7, 0x3 ;  /* 0x0000000705057291 */ /* 0x000fe2000f8e18ff */
[----:B-1----:R-:W-:-:S04]  /*4b20*/  LOP3.LUT R2, R29, UR4, RZ, 0x3c, !PT ;  /* 0x000000041d027c12 */ /* 0x002fc8000f8e3cff */
[----:B------:R-:W-:Y:S01]  /*4b30*/  SHF.L.U32 R2, R2, 0x1f, RZ ;  /* 0x0000001f02027819 */ /* 0x000fe200000006ff */
[----:B------:R-:W-:-:S07]  /*4b40*/  IMAD.U32 R0, RZ, RZ, UR5 ;  /* 0x00000005ff007e24 */ /* 0x000fce000f8e00ff */
.L_x_83:
[----:B-1----:R1:W3:Y:S02]  /*4b50*/  SYNCS.PHASECHK.TRANS64.TRYWAIT P0, [R0+URZ], R2 ;  /* 0x00000002000075a7 */ /* 0x0022e400080011ff */
[----:B---3--:R-:W-:Y:S05]  /*4b60*/  @!P0 NANOSLEEP.SYNCS 0x989680 ;  /* 0x009896800000895d */ /* 0x008fea0003900000 */
[----:B------:R-:W3:Y:S02]  /*4b70*/  @!P0 SYNCS.PHASECHK.TRANS64 P0, [R0+URZ], R2 ;  /* 0x00000002000085a7 */ /* 0x000ee400080010ff */
[----:B--23--:R-:W-:Y:S05]  /*4b80*/  @P0 EXIT ;  /* 0x000000000000094d */ /* 0x00cfea0003800000 */
[----:B------:R-:W-:Y:S05]  /*4b90*/  BRA `(.L_x_83) ;  /* 0xfffffffc00ec7947 */ /* 0x000fea000383ffff */
.L_x_71:
[----:B------:R-:W-:-:S06]  /*4ba0*/  UISETP.GE.AND UP1, UPT, UR8, 0x4, UPT ;  /* 0x000000040800788c */ /* 0x000fcc000bf26270 */
[----:B------:R-:W-:-:S13]  /*4bb0*/  PLOP3.LUT P0, PT, PT, PT, UP1, 0x80, 0x8 ;  /* 0x000000000008781c */ /* 0x000fda0003f0f018 */
[----:B------:R-:W-:Y:S05]  /*4bc0*/  @!P0 EXIT ;  /* 0x000000000000894d */ /* 0x000fea0003800000 */
[----:B------:R-:W-:Y:S01]  /*4bd0*/  BAR.SYNC.DEFER_BLOCKING 0x6, 0xa0 ;  /* 0x0182800000007b1d */ /* 0x000fe20000010000 */
[C---:B------:R-:W-:Y:S01]  /*4be0*/  IMAD.SHL.U32 R2, R93.reuse, 0x20, RZ ;  /* 0x000000205d027824 */ /* 0x040fe200078e00ff */
[C---:B------:R-:W-:Y:S01]  /*4bf0*/  LOP3.LUT R94, R93.reuse, 0x2, RZ, 0xc0, !PT ;  /* 0x000000025d5e7812 */ /* 0x040fe200078ec0ff */
[C---:B------:R-:W-:Y:S01]  /*4c00*/  IMAD.SHL.U32 R99, R93.reuse, 0x4, RZ ;  /* 0x000000045d637824 */ /* 0x040fe200078e00ff */
[C---:B------:R-:W-:Y:S01]  /*4c10*/  LOP3.LUT R100, R93.reuse, 0x60, RZ, 0xc0, !PT ;  /* 0x000000605d647812 */ /* 0x040fe200078ec0ff */
[C---:B------:R-:W-:Y:S01]  /*4c20*/  IMAD.U32 R46, R93.reuse, 0x10000, RZ ;  /* 0x000100005d2e7824 */ /* 0x040fe200078e00ff */
[----:B------:R-:W-:Y:S02]  /*4c30*/  UMOV UR48, 0x400 ;  /* 0x0000040000307882 */ /* 0x000fe40000000000 */
[----:B------:R-:W1:Y:S01]  /*4c40*/  LDC R91, c[0x0][0x370] ;  /* 0x0000dc00ff5b7b82 */ /* 0x000e620000000800 */
[----:B------:R-:W-:Y:S01]  /*4c50*/  ULEA UR48, UR37, UR48, 0x18 ;  /* 0x0000003025307291 */ /* 0x000fe2000f8ec0ff */
[----:B------:R-:W-:Y:S01]  /*4c60*/  LOP3.LUT R3, R2, 0xc0, RZ, 0xc0, !PT ;  /* 0x000000c002037812 */ /* 0x000fe200078ec0ff */
[----:B------:R-:W-:Y:S01]  /*4c70*/  IMAD.MOV.U32 R45, RZ, RZ, RZ ;  /* 0x000000ffff2d7224 */ /* 0x000fe200078e00ff */
[----:B------:R-:W-:Y:S01]  /*4c80*/  LOP3.LUT R93, R93, 0x4, RZ, 0xc0, !PT ;  /* 0x000000045d5d7812 */ /* 0x000fe200078ec0ff */
[----:B------:R-:W-:Y:S01]  /*4c90*/  UIADD3 UR52, UPT, UPT, UR48, 0x200, URZ ;  /* 0x0000020030347890 */ /* 0x000fe2000fffe0ff */
[----:B------:R-:W-:-:S02]  /*4ca0*/  LOP3.LUT R99, R3, 0x18, R99, 0xf8, !PT ;  /* 0x0000001803637812 */ /* 0x000fc400078ef863 */
[----:B------:R-:W-:Y:S01]  /*4cb0*/  CS2R R96, SRZ ;  /* 0x0000000000607805 */ /* 0x000fe2000001ff00 */
[----:B------:R-:W2:Y:S01]  /*4cc0*/  LDC R42, c[0x0][0xb0c] ;  /* 0x0002c300ff2a7b82 */ /* 0x000ea20000000800 */
[----:B------:R-:W-:Y:S01]  /*4cd0*/  LOP3.LUT R46, R46, 0x600000, RZ, 0xc0, !PT ;  /* 0x006000002e2e7812 */ /* 0x000fe200078ec0ff */
[----:B------:R-:W-:Y:S01]  /*4ce0*/  IMAD.MOV.U32 R103, RZ, RZ, RZ ;  /* 0x000000ffff677224 */ /* 0x000fe200078e00ff */
[----:B------:R-:W-:Y:S01]  /*4cf0*/  IADD3 R98, PT, PT, -R93, 0x2, RZ ;  /* 0x000000025d627810 */ /* 0x000fe20007ffe1ff */
[----:B------:R-:W-:Y:S01]  /*4d00*/  IMAD.MOV R94, RZ, RZ, -R94 ;  /* 0x000000ffff5e7224 */ /* 0x000fe200078e0a5e */
[----:B------:R-:W-:Y:S01]  /*4d10*/  LOP3.LUT R99, R99, 0xf20, R2, 0xf8, !PT ;  /* 0x00000f2063637812 */ /* 0x000fe200078ef802 */
[----:B------:R-:W-:Y:S01]  /*4d20*/  IMAD.MOV R93, RZ, RZ, -R93 ;  /* 0x000000ffff5d7224 */ /* 0x000fe200078e0a5d */
[----:B------:R-:W4:Y:S01]  /*4d30*/  LDCU.64 UR54, c[0x0][0x348] ;  /* 0x00006900ff3677ac */ /* 0x000f220008000a00 */
[----:B------:R-:W1:Y:S01]  /*4d40*/  LDC R89, c[0x0][0xb20] ;  /* 0x0002c800ff597b82 */ /* 0x000e620000000800 */
[----:B------:R-:W3:Y:S01]  /*4d50*/  LDS R0, [UR48+0x170] ;  /* 0x00017030ff007984 */ /* 0x000ee20008000800 */
[----:B------:R-:W-:Y:S01]  /*4d60*/  IMAD.SHL.U32 R98, R98, 0x10, RZ ;  /* 0x0000001062627824 */ /* 0x000fe200078e00ff */
[----:B------:R-:W-:Y:S01]  /*4d70*/  LEA R99, R99, UR52, 0x1 ;  /* 0x0000003463637c11 */ /* 0x000fe2000f8e08ff */
[----:B------:R-:W-:Y:S01]  /*4d80*/  UMOV UR51, 0x1 ;  /* 0x0000000100337882 */ /* 0x000fe20000000000 */
[----:B------:R-:W-:Y:S01]  /*4d90*/  UMOV UR56, URZ ;  /* 0x000000ff00387c82 */ /* 0x000fe20008000000 */
[----:B------:R-:W1:Y:S02]  /*4da0*/  LDCU.64 UR38, c[0x0][0x888] ;  /* 0x00011100ff2677ac */ /* 0x000e640008000a00 */
[----:B------:R-:W1:Y:S01]  /*4db0*/  LDC R41, c[0x0][0xb30] ;  /* 0x0002cc00ff297b82 */ /* 0x000e620000000800 */
[----:B------:R-:W1:Y:S01]  /*4dc0*/  LDCU.64 UR44, c[0x0][0x890] ;  /* 0x00011200ff2c77ac */ /* 0x000e620008000a00 */
[----:B------:R-:W-:Y:S01]  /*4dd0*/  UMOV UR50, URZ ;  /* 0x000000ff00327c82 */ /* 0x000fe20008000000 */
[----:B------:R-:W-:-:S05]  /*4de0*/  UMOV UR49, URZ ;  /* 0x000000ff00317c82 */ /* 0x000fca0008000000 */
[----:B------:R-:W1:Y:S08]  /*4df0*/  LDC.64 R84, c[0x0][0xb10] ;  /* 0x0002c400ff547b82 */ /* 0x000e700000000a00 */
[----:B------:R-:W1:Y:S08]  /*4e00*/  LDC.64 R38, c[0x0][0xb18] ;  /* 0x0002c600ff267b82 */ /* 0x000e700000000a00 */
[----:B------:R-:W1:Y:S08]  /*4e10*/  LDC.64 R36, c[0x0][0xb28] ;  /* 0x0002ca00ff247b82 */ /* 0x000e700000000a00 */
[----:B------:R-:W1:Y:S01]  /*4e20*/  LDC.64 R82, c[0x0][0x8b0] ;  /* 0x00022c00ff527b82 */ /* 0x000e620000000a00 */
[----:B---3--:R-:W-:-:S07]  /*4e30*/  IMAD.IADD R46, R0, 0x1, R46 ;  /* 0x00000001002e7824 */ /* 0x008fce00078e022e */
[----:B------:R-:W3:Y:S08]  /*4e40*/  LDC.64 R80, c[0x0][0x8a8] ;  /* 0x00022a00ff507b82 */ /* 0x000ef00000000a00 */
[----:B--2-4-:R-:W1:Y:S02]  /*4e50*/  LDC R90, c[0x0][0x374] ;  /* 0x0000dd00ff5a7b82 */ /* 0x014e640000000800 */
.L_x_114:
[C---:B------:R-:W-:Y:S02]  /*4e60*/  LEA R0, R103.reuse, UR48, 0x3 ;  /* 0x0000003067007c11 */ /* 0x040fe4000f8e18ff */
[----:B------:R-:W-:Y:S02]  /*4e70*/  SHF.L.U32 R2, R96, 0x1f, RZ ;  /* 0x0000001f60027819 */ /* 0x000fe400000006ff */
[----:B------:R-:W-:Y:S02]  /*4e80*/  LEA R16, R103, UR48, 0x4 ;  /* 0x0000003067107c11 */ /* 0x000fe4000f8e20ff */
[----:B------:R-:W2:Y:S02]  /*4e90*/  SYNCS.PHASECHK.TRANS64.TRYWAIT P0, [R0+URZ+0xc0], R2 ;  /* 0x0000c002000075a7 */ /* 0x000ea400080011ff */
[----:B--2---:R-:W-:Y:S05]  /*4ea0*/  @!P0 BRA `(.L_x_84) ;  /* 0x0000003000d88947 */ /* 0x004fea0003800000 */
.L_x_164:
[----:B------:R-:W4:Y:S01]  /*4eb0*/  LDC.64 R10, c[0x0][0xb10] ;  /* 0x0002c400ff0a7b82 */ /* 0x000f220000000a00 */
[----:B------:R-:W3:Y:S01]  /*4ec0*/  LDS.128 R16, [R16+0x150] ;  /* 0x0001500010107984 */ /* 0x000ee20000000c00 */
[----:B-1----:R-:W-:Y:S01]  /*4ed0*/  ISETP.NE.AND P1, PT, R41, 0x1, PT ;  /* 0x000000012900780c */ /* 0x002fe20003f25270 */
[----:B--2---:R-:W-:Y:S01]  /*4ee0*/  VIADD R0, R0, 0xd0 ;  /* 0x000000d000007836 */ /* 0x004fe20000000000 */
[----:B------:R-:W-:Y:S04]  /*4ef0*/  ISETP.GE.AND P0, PT, R40, 0x1, PT ;  /* 0x000000012800780c */ /* 0x000fe80003f06270 */
[----:B------:R-:W1:Y:S01]  /*4f00*/  LDC.64 R8, c[0x0][0xb18] ;  /* 0x0002c600ff087b82 */ /* 0x000e620000000a00 */
[----:B------:R-:W-:Y:S01]  /*4f10*/  PRMT R0, RZ, 0x654, R0 ;  /* 0x00000654ff007816 */ /* 0x000fe20000000000 */
[----:B------:R-:W-:Y:S01]  /*4f20*/  @!PT LDS RZ, [RZ] ;  /* 0x00000000fffff984 */ /* 0x000fe20000000800 */
[----:B------:R-:W-:Y:S01]  /*4f30*/  @!PT LDS RZ, [RZ] ;  /* 0x00000000fffff984 */ /* 0x000fe20000000800 */
[----:B------:R-:W-:Y:S01]  /*4f40*/  @!PT LDS RZ, [RZ] ;  /* 0x00000000fffff984 */ /* 0x000fe20000000800 */
[----:B------:R-:W-:Y:S01]  /*4f50*/  @!PT LDS RZ, [RZ] ;  /* 0x00000000fffff984 */ /* 0x000fe20000000800 */
[----:B------:R2:W-:Y:S06]  /*4f60*/  MEMBAR.ALL.CTA ;  /* 0x0000000000007992 */ /* 0x0005ec0000008000 */
[----:B--2---:R-:W2:Y:S01]  /*4f70*/  FENCE.VIEW.ASYNC.S ;  /* 0x00000000000073c6 */ /* 0x004ea20000000000 */
[----:B------:R-:W1:Y:S08]  /*4f80*/  @!P1 LDC R12, c[0x0][0xb20] ;  /* 0x0002c800ff0c9b82 */ /* 0x000e700000000800 */
[----:B------:R-:W1:Y:S01]  /*4f90*/  @!P1 LDC R7, c[0x0][0xb0c] ;  /* 0x0002c300ff079b82 */ /* 0x000e620000000800 */
[----:B--2---:R2:W-:Y:S01]  /*4fa0*/  SYNCS.ARRIVE.TRANS64.RED.A1T0 RZ, [R0+URZ], RZ ;  /* 0x000000ff00ff79a7 */ /* 0x0045e200081004ff */
[----:B---3--:R-:W-:Y:S04]  /*4fb0*/  LOP3.LUT P4, RZ, R18, 0x1, RZ, 0xc0, !PT ;  /* 0x0000000112ff7812 */ /* 0x008fe8000788c0ff */
[----:B------:R-:W-:Y:S09]  /*4fc0*/  P2R R101, PR, RZ, 0x10 ;  /* 0x00000010ff657803 */ /* 0x000ff20000000000 */
[----:B------:R-:W-:Y:S02]  /*4fd0*/  @P4 MOV R44, R16 ;  /* 0x00000010002c4202 */ /* 0x000fe40000000f00 */
[----:B------:R-:W-:Y:S01]  /*4fe0*/  @P4 LOP3.LUT R43, R17, 0xffff, RZ, 0xc0, !PT ;  /* 0x0000ffff112b4812 */ /* 0x000fe200078ec0ff */
[----:B--2-4-:R-:W-:Y:S06]  /*4ff0*/  @!P0 BRA `(.L_x_85) ;  /* 0x0000000000a48947 */ /* 0x014fec0003800000 */
[----:B------:R-:W-:Y:S01]  /*5000*/  IMAD.HI.U32 R0, R90, R39, RZ ;  /* 0x000000275a007227 */ /* 0x000fe200078e00ff */
[----:B------:R-:W-:Y:S02]  /*5010*/  ISETP.NE.AND P0, PT, R38, 0x1, PT ;  /* 0x000000012600780c */ /* 0x000fe40003f05270 */
[----:B------:R-:W-:Y:S01]  /*5020*/  ISETP.NE.AND P2, PT, R40, 0x1, PT ;  /* 0x000000012800780c */ /* 0x000fe20003f45270 */
[----:B------:R-:W-:Y:S01]  /*5030*/  IMAD.HI.U32 R4, R91, R84, RZ ;  /* 0x000000545b047227 */ /* 0x000fe200078e00ff */
[----:B------:R-:W-:Y:S02]  /*5040*/  SHF.R.U32.HI R0, RZ, R89, R0 ;  /* 0x00000059ff007219 */ /* 0x000fe40000011600 */
[----:B------:R-:W-:Y:S01]  /*5050*/  ISETP.NE.AND P3, PT, R42, 0x1, PT ;  /* 0x000000012a00780c */ /* 0x000fe20003f65270 */
[----:B------:R-:W-:Y:S01]  /*5060*/  IMAD.HI.U32 R6, R43, R39, RZ ;  /* 0x000000272b067227 */ /* 0x000fe200078e00ff */
[-C--:B------:R-:W-:Y:S02]  /*5070*/  SHF.R.U32.HI R4, RZ, R85.reuse, R4 ;  /* 0x00000055ff047219 */ /* 0x080fe40000011604 */
[----:B------:R-:W-:Y:S01]  /*5080*/  SEL R0, R90, R0, !P0 ;  /* 0x000000005a007207 */ /* 0x000fe20004000000 */
[----:B------:R-:W-:Y:S01]  /*5090*/  IMAD.HI.U32 R5, R44, R84, RZ ;  /* 0x000000542c057227 */ /* 0x000fe200078e00ff */
[----:B------:R-:W-:Y:S03]  /*50a0*/  SEL R4, R91, R4, !P3 ;  /* 0x000000045b047207 */ /* 0x000fe60005800000 */
[-C--:B------:R-:W-:Y:S01]  /*50b0*/  IMAD.HI.U32 R3, R0, R36.reuse, RZ ;  /* 0x0000002400037227 */ /* 0x080fe200078e00ff */
[----:B------:R-:W-:Y:S03]  /*50c0*/  SHF.R.U32.HI R5, RZ, R85, R5 ;  /* 0x00000055ff057219 */ /* 0x000fe60000011605 */
[----:B------:R-:W-:Y:S01]  /*50d0*/  IMAD.HI.U32 R2, R4, R36, RZ ;  /* 0x0000002404027227 */ /* 0x000fe200078e00ff */
[----:B------:R-:W-:Y:S02]  /*50e0*/  @P2 SHF.R.U32.HI R0, RZ, R37, R3 ;  /* 0x00000025ff002219 */ /* 0x000fe40000011603 */
[----:B------:R-:W-:Y:S02]  /*50f0*/  SHF.R.U32.HI R3, RZ, R89, R6 ;  /* 0x00000059ff037219 */ /* 0x000fe40000011606 */
[----:B------:R-:W-:Y:S01]  /*5100*/  @P2 SHF.R.U32.HI R4, RZ, R37, R2 ;  /* 0x00000025ff042219 */ /* 0x000fe20000011602 */
[----:B------:R-:W-:Y:S01]  /*5110*/  IMAD R0, R40, R0, RZ ;  /* 0x0000000028007224 */ /* 0x000fe200078e02ff */
[----:B------:R-:W-:Y:S02]  /*5120*/  SEL R3, R43, R3, !P0 ;  /* 0x000000032b037207 */ /* 0x000fe40004000000 */
[----:B------:R-:W-:Y:S01]  /*5130*/  SEL R2, R44, R5, !P3 ;  /* 0x000000052c027207 */ /* 0x000fe20005800000 */
[----:B------:R-:W-:Y:S01]  /*5140*/  IMAD R5, R40, R4, RZ ;  /* 0x0000000428057224 */ /* 0x000fe200078e02ff */
[C---:B------:R-:W-:Y:S01]  /*5150*/  ISETP.GE.AND P0, PT, R3.reuse, R0, PT ;  /* 0x000000000300720c */ /* 0x040fe20003f06270 */
[C---:B------:R-:W-:Y:S03]  /*5160*/  IMAD.HI.U32 R0, R3.reuse, R36, RZ ;  /* 0x0000002403007227 */ /* 0x040fe600078e00ff */
[C---:B------:R-:W-:Y:S02]  /*5170*/  ISETP.GE.OR P0, PT, R2.reuse, R5, P0 ;  /* 0x000000050200720c */ /* 0x040fe40000706670 */
[----:B------:R-:W-:Y:S04]  /*5180*/  SHF.R.U32.HI R0, RZ, R37, R0 ;  /* 0x00000025ff007219 */ /* 0x000fe80000011600 */
[C---:B------:R-:W-:Y:S05]  /*5190*/  SEL R6, R3.reuse, R0, !P2 ;  /* 0x0000000003067207 */ /* 0x040fea0005000000 */
        /* <DEDUP_REMOVED lines=14> */
[----:B------:R-:W-:Y:S07]  /*5280*/  IMAD R43, R3, R38, R43 ;  /* 0x00000026032b7224 */ /* 0x000fee00078e022b */
.L_x_85:
[----:B-1----:R-:W-:Y:S01]  /*5290*/  @!P1 ISETP.NE.AND P0, PT, R8, 0x1, PT ;  /* 0x000000010800980c */ /* 0x002fe20003f05270 */
[----:B------:R-:W-:Y:S01]  /*52a0*/  @!P1 IMAD.HI.U32 R0, R44, R10, RZ ;  /* 0x0000000a2c009227 */ /* 0x000fe200078e00ff */
[----:B------:R-:W-:Y:S01]  /*52b0*/  @!P1 ISETP.NE.AND P2, PT, R7, 0x1, PT ;  /* 0x000000010700980c */ /* 0x000fe20003f45270 */
[----:B------:R-:W-:Y:S01]  /*52c0*/  ULOP3.LUT UP0, URZ, UR52, 0x1b0, URZ, 0xc0, !UPT ;  /* 0x000001b034ff7892 */ /* 0x000fe2000f80c0ff */
[----:B------:R-:W-:Y:S01]  /*52d0*/  R2UR UR42, R15 ;  /* 0x000000000f2a72ca */ /* 0x000fe200000e0000 */
[----:B------:R-:W-:Y:S01]  /*52e0*/  @!P1 IMAD.HI.U32 R2, R43, R9, RZ ;  /* 0x000000092b029227 */ /* 0x000fe200078e00ff */
[----:B------:R-:W-:Y:S02]  /*52f0*/  @!P1 SHF.R.U32.HI R0, RZ, R11, R0 ;  /* 0x0000000bff009219 */ /* 0x000fe40000011600 */
[----:B------:R-:W-:Y:S01]  /*5300*/  R2UR UR41, R14 ;  /* 0x000000000e2972ca */ /* 0x000fe200000e0000 */
[----:B------:R-:W-:Y:S01]  /*5310*/  VIADD R103, R103, 0x1 ;  /* 0x0000000167677836 */ /* 0x000fe20000000000 */
[----:B------:R-:W-:Y:S02]  /*5320*/  @!P1 SHF.R.U32.HI R2, RZ, R12, R2 ;  /* 0x0000000cff029219 */ /* 0x000fe40000011602 */
[----:B------:R-:W-:Y:S02]  /*5330*/  @!P1 SEL R3, R44, R0, !P2 ;  /* 0x000000002c039207 */ /* 0x000fe40005000000 */
[----:B------:R-:W-:Y:S02]  /*5340*/  @!P1 SEL R2, R43, R2, !P0 ;  /* 0x000000022b029207 */ /* 0x000fe40004000000 */
[----:B------:R-:W-:Y:S01]  /*5350*/  @P4 SHF.R.U32.HI R95, RZ, 0x10, R17 ;  /* 0x00000010ff5f4819 */ /* 0x000fe20000011611 */
[----:B------:R-:W-:Y:S02]  /*5360*/  USHF.L.U32 UR42, UR42, 0x7, URZ ;  /* 0x000000072a2a7899 */ /* 0x000fe400080006ff */
[----:B------:R-:W-:Y:S02]  /*5370*/  @!P1 IMAD.IADD R0, R2, 0x1, -R3 ;  /* 0x0000000102009824 */ /* 0x000fe400078e0a03 */
[----:B------:R-:W-:Y:S01]  /*5380*/  @!P1 IMAD.IADD R2, R3, 0x1, -R2 ;  /* 0x0000000103029824 */ /* 0x000fe200078e0a02 */
[----:B------:R-:W-:Y:S01]  /*5390*/  USHF.L.U32 UR41, UR41, 0x6, URZ ;  /* 0x0000000629297899 */ /* 0x000fe200080006ff */
[----:B------:R-:W-:Y:S02]  /*53a0*/  @!P1 IMAD R44, R0, R7, R44 ;  /* 0x00000007002c9224 */ /* 0x000fe400078e022c */
[----:B------:R-:W-:Y:S01]  /*53b0*/  @!P1 IMAD R43, R2, R8, R43 ;  /* 0x00000008022b9224 */ /* 0x000fe200078e022b */
[----:B------:R-:W-:Y:S08]  /*53c0*/  BRA.U !UP0, `(.L_x_86) ;  /* 0x00000001087c7547 */ /* 0x000ff0000b800000 */
[----:B------:R-:W1:Y:S01]  /*53d0*/  LDCU.64 UR8, c[0x4][0x80] ;  /* 0x01001000ff0877ac */ /* 0x000e620008000a00 */
[----:B------:R-:W-:Y:S01]  /*53e0*/  MOV R2, 0x0 ;  /* 0x0000000000027802 */ /* 0x000fe20000000f00 */
[----:B------:R-:W-:Y:S02]  /*53f0*/  HFMA2 R12, -RZ, RZ, 0, 5.9604644775390625e-08 ;  /* 0x00000001ff0c7431 */ /* 0x000fe400000001ff */
[----:B------:R-:W-:Y:S01]  /*5400*/  IMAD.MOV.U32 R8, RZ, RZ, 0x70 ;  /* 0x00000070ff087424 */ /* 0x000fe200078e00ff */
[----:B------:R2:W3:Y:S01]  /*5410*/  LDC.64 R14, c[0x4][R2] ;  /* 0x01000000020e7b82 */ /* 0x0004e20000000a00 */
[----:B------:R-:W4:Y:S01]  /*5420*/  LDCU.64 UR6, c[0x4][0x88] ;  /* 0x01001100ff0677ac */ /* 0x000f220008000a00 */
[----:B------:R-:W-:Y:S01]  /*5430*/  IMAD.MOV.U32 R13, RZ, RZ, RZ ;  /* 0x000000ffff0d7224 */ /* 0x000fe200078e00ff */
[----:B------:R-:W2:Y:S01]  /*5440*/  LDCU.64 UR4, c[0x4][0x8] ;  /* 0x01000100ff0477ac */ /* 0x000ea20008000a00 */
[----:B-1----:R-:W-:Y:S01]  /*5450*/  MOV R5, UR9 ;  /* 0x0000000900057c02 */ /* 0x002fe20008000f00 */
[----:B------:R-:W-:Y:S01]  /*5460*/  IMAD.U32 R4, RZ, RZ, UR8 ;  /* 0x00000008ff047e24 */ /* 0x000fe2000f8e00ff */
[----:B----4-:R-:W-:Y:S01]  /*5470*/  MOV R7, UR7 ;  /* 0x0000000700077c02 */ /* 0x010fe20008000f00 */
[----:B------:R-:W-:Y:S01]  /*5480*/  IMAD.U32 R6, RZ, RZ, UR6 ;  /* 0x00000006ff067e24 */ /* 0x000fe2000f8e00ff */
[----:B--2---:R-:W-:Y:S01]  /*5490*/  MOV R11, UR5 ;  /* 0x00000005000b7c02 */ /* 0x004fe20008000f00 */
[----:B------:R-:W-:Y:S02]  /*54a0*/  IMAD.U32 R10, RZ, RZ, UR4 ;  /* 0x00000004ff0a7e24 */ /* 0x000fe4000f8e00ff */
[----:B------:R-:W-:Y:S07]  /*54b0*/  LEPC R20, `(.L_x_87) ;  /* 0x000000001014794e */ /* 0x000fee0000000000 */
[----:B---3-5:R-:W-:Y:S05]  /*54c0*/  CALL.ABS.NOINC R14 ;  /* 0x000000000e007343 */ /* 0x028fea0003c00000 */
.L_x_87:
[----:B------:R-:W1:Y:S01]  /*54d0*/  LDCU.64 UR8, c[0x4][0x80] ;  /* 0x01001000ff0877ac */ /* 0x000e620008000a00 */
[----:B------:R-:W2:Y:S01]  /*54e0*/  LDC.64 R2, c[0x4][R2] ;  /* 0x0100000002027b82 */ /* 0x000ea20000000a00 */
[----:B------:R-:W-:Y:S02]  /*54f0*/  HFMA2 R12, -RZ, RZ, 0, 5.9604644775390625e-08 ;  /* 0x00000001ff0c7431 */ /* 0x000fe400000001ff */
[----:B------:R-:W-:Y:S02]  /*5500*/  IMAD.MOV.U32 R8, RZ, RZ, 0x70 ;  /* 0x00000070ff087424 */ /* 0x000fe400078e00ff */
[----:B------:R-:W-:Y:S01]  /*5510*/  IMAD.MOV.U32 R13, RZ, RZ, RZ ;  /* 0x000000ffff0d7224 */ /* 0x000fe200078e00ff */
[----:B------:R-:W3:Y:S01]  /*5520*/  LDCU.64 UR6, c[0x4][0x88] ;  /* 0x01001100ff0677ac */ /* 0x000ee20008000a00 */
[----:B------:R-:W4:Y:S01]  /*5530*/  LDCU.64 UR4, c[0x4][0x8] ;  /* 0x01000100ff0477ac */ /* 0x000f220008000a00 */
[----:B-1----:R-:W-:Y:S02]  /*5540*/  MOV R4, UR8 ;  /* 0x0000000800047c02 */ /* 0x002fe40008000f00 */
[----:B------:R-:W-:Y:S02]  /*5550*/  MOV R5, UR9 ;  /* 0x0000000900057c02 */ /* 0x000fe40008000f00 */
[----:B---3--:R-:W-:Y:S01]  /*5560*/  MOV R7, UR7 ;  /* 0x0000000700077c02 */ /* 0x008fe20008000f00 */
[----:B------:R-:W-:Y:S01]  /*5570*/  IMAD.U32 R6, RZ, RZ, UR6 ;  /* 0x00000006ff067e24 */ /* 0x000fe2000f8e00ff */
[----:B----4-:R-:W-:Y:S01]  /*5580*/  MOV R11, UR5 ;  /* 0x00000005000b7c02 */ /* 0x010fe20008000f00 */
[----:B------:R-:W-:Y:S02]  /*5590*/  IMAD.U32 R10, RZ, RZ, UR4 ;  /* 0x00000004ff0a7e24 */ /* 0x000fe4000f8e00ff */
[----:B------:R-:W-:Y:S07]  /*55a0*/  LEPC R20, `(.L_x_86) ;  /* 0x000000001014794e */ /* 0x000fee0000000000 */
[----:B--2---:R-:W-:Y:S05]  /*55b0*/  CALL.ABS.NOINC R2 ;  /* 0x0000000002007343 */ /* 0x004fea0003c00000 */
.L_x_86:
[----:B------:R-:W-:Y:S01]  /*55c0*/  ISETP.NE.U32.AND P4, PT, R82, RZ, PT ;  /* 0x000000ff5200720c */ /* 0x000fe20003f85070 */
[----:B------:R-:W-:Y:S01]  /*55d0*/  UISETP.NE.AND UP2, UPT, UR53, URZ, UPT ;  /* 0x000000ff3500728c */ /* 0x000fe2000bf45270 */
[----:B------:R-:W-:Y:S01]  /*55e0*/  ISETP.NE.U32.AND P2, PT, RZ, UR38, PT ;  /* 0x00000026ff007c0c */ /* 0x000fe2000bf45070 */
[----:B------:R-:W-:Y:S01]  /*55f0*/  UISETP.NE.U32.AND UP1, UPT, UR44, URZ, UPT ;  /* 0x000000ff2c00728c */ /* 0x000fe2000bf25070 */
[----:B------:R-:W-:Y:S01]  /*5600*/  ISETP.NE.AND.EX P4, PT, R83, RZ, PT, P4 ;  /* 0x000000ff5300720c */ /* 0x000fe20003f85340 */
[----:B------:R-:W-:Y:S01]  /*5610*/  UPLOP3.LUT UP0, UPT, UPT, UPT, UPT, 0x40, 0x4 ;  /* 0x000000000004789c */ /* 0x000fe20003f0e870 */
[----:B------:R-:W-:Y:S01]  /*5620*/  ISETP.NE.AND.EX P2, PT, RZ, UR39, PT, P2 ;  /* 0x00000027ff007c0c */ /* 0x000fe2000bf45320 */
[----:B------:R-:W-:Y:S01]  /*5630*/  UISETP.NE.AND.EX UP1, UPT, UR45, URZ, UPT, UP1 ;  /* 0x000000ff2d00728c */ /* 0x000fe2000bf25310 */
[----:B------:R-:W-:Y:S04]  /*5640*/  PLOP3.LUT P1, PT, PT, PT, UP2, 0x80, 0x8 ;  /* 0x000000000008781c */ /* 0x000fe80003f2f028 */
[----:B------:R-:W-:Y:S06]  /*5650*/  @UP2 UPLOP3.LUT UP0, UPT, UPT, UPT, UP1, 0x80, 0x8 ;  /* 0x000000000008289c */ /* 0x000fec0003f0f010 */
[----:B------:R-:W-:Y:S01]  /*5660*/  PLOP3.LUT P0, PT, PT, PT, UP0, 0x80, 0x8 ;  /* 0x000000000008781c */ /* 0x000fe20003f0f008 */
[----:B------:R-:W-:Y:S01]  /*5670*/  @!UPT UIADD3 URZ, UPT, UPT, URZ, URZ, URZ ;  /* 0x000000fffffff290 */ /* 0x000fe2000fffe0ff */
[----:B------:R-:W-:Y:S11]  /*5680*/  BRA.U !UP1, `(.L_x_88) ;  /* 0x0000000109387547 */ /* 0x000ff6000b800000 */
[----:B------:R-:W-:Y:S01]  /*5690*/  UISETP.NE.U32.AND UP0, UPT, UR38, URZ, UPT ;  /* 0x000000ff2600728c */ /* 0x000fe2000bf05070 */
[----:B------:R-:W-:Y:S02]  /*56a0*/  HFMA2 R0, -RZ, RZ, 0, 5.9604644775390625e-08 ;  /* 0x00000001ff007431 */ /* 0x000fe400000001ff */
[----:B------:R-:W-:Y:S01]  /*56b0*/  IMAD.MOV.U32 R88, RZ, RZ, 0x1 ;  /* 0x00000001ff587424 */ /* 0x000fe200078e00ff */
[----:B------:R-:W-:Y:S06]  /*56c0*/  UISETP.NE.AND.EX UP0, UPT, UR39, URZ, UPT, UP0 ;  /* 0x000000ff2700728c */ /* 0x000fec000bf05300 */
[----:B------:R-:W-:Y:S05]  /*56d0*/  PLOP3.LUT P3, PT, PT, PT, UP0, 0x80, 0x8 ;  /* 0x000000000008781c */ /* 0x000fea0003f6f008 */
[----:B------:R-:W1:Y:S01]  /*56e0*/  @UP0 LDCU.64 UR6, c[0x0][0x888] ;  /* 0x00011100ff0607ac */ /* 0x000e620008000a00 */
[----:B------:R-:W-:Y:S07]  /*56f0*/  @UP0 UIMAD UR4, UR36, UR44, URZ ;  /* 0x0000002c240402a4 */ /* 0x000fee000f8e02ff */
[----:B------:R-:W-:Y:S01]  /*5700*/  @!P3 PRMT R88, R0, 0x7610, R88 ;  /* 0x000076100058b816 */ /* 0x000fe20000000058 */
[----:B-1----:R-:W-:Y:S03]  /*5710*/  @UP0 UIMAD.WIDE UR6, UR4, 0x4, UR6 ;  /* 0x00000004040608a5 */ /* 0x002fe6000f8e0206 */
[----:B------:R-:W1:Y:S03]  /*5720*/  @!UP0 LDCU UR4, c[0x0][0x880] ;  /* 0x00011000ff0487ac */ /* 0x000e660008000800 */
[----:B------:R-:W-:Y:S01]  /*5730*/  IMAD.U32 R2, RZ, RZ, UR6 ;  /* 0x00000006ff027e24 */ /* 0x000fe2000f8e00ff */
[----:B------:R-:W-:Y:S05]  /*5740*/  MOV R3, UR7 ;  /* 0x0000000700037c02 */ /* 0x000fea0008000f00 */
[----:B-----5:R2:W5:Y:S02]  /*5750*/  @P3 LDG.E R49, desc[UR46][R2.64] ;  /* 0x0000002e02313981 */ /* 0x020564000c1e1900 */
[----:B-12---:R-:W-:Y:S02]  /*5760*/  @!P3 IMAD.U32 R49, RZ, RZ, UR4 ;  /* 0x00000004ff31be24 */ /* 0x006fe4000f8e00ff */
.L_x_88:
[----:B------:R-:W-:Y:S05]  /*5770*/  @!P4 BRA `(.L_x_89) ;  /* 0x000000000020c947 */ /* 0x000fea0003800000 */
[----:B------:R-:W-:Y:S04]  /*5780*/  ISETP.NE.U32.AND P3, PT, R80, RZ, PT ;  /* 0x000000ff5000720c */ /* 0x000fe80003f65070 */
[----:B------:R-:W-:Y:S11]  /*5790*/  ISETP.NE.AND.EX P3, PT, R81, RZ, PT, P3 ;  /* 0x000000ff5100720c */ /* 0x000ff60003f65330 */
[----:B------:R-:W-:Y:S02]  /*57a0*/  @!UPT UIADD3 URZ, UPT, UPT, URZ, URZ, URZ ;  /* 0x000000fffffff290 */ /* 0x000fe4000fffe0ff */
[----:B------:R-:W1:Y:S01]  /*57b0*/  @P3 LDC.64 R2, c[0x0][0x8a8] ;  /* 0x00022a00ff023b82 */ /* 0x000e620000000a00 */
[----:B------:R-:W-:Y:S04]  /*57c0*/  @P3 IMAD R0, R82, UR36, RZ ;  /* 0x0000002452003c24 */ /* 0x000fe8000f8e02ff */
[----:B-1----:R-:W-:Y:S05]  /*57d0*/  @P3 IMAD.WIDE R2, R0, 0x4, R2 ;  /* 0x0000000400023825 */ /* 0x002fea00078e0202 */
[----:B-----5:R1:W5:Y:S02]  /*57e0*/  @P3 LDG.E R47, desc[UR46][R2.64] ;  /* 0x0000002e022f3981 */ /* 0x020364000c1e1900 */
[----:B-1----:R-:W2:Y:S02]  /*57f0*/  @!P3 LDC R47, c[0x0][0x8a0] ;  /* 0x00022800ff2fbb82 */ /* 0x002ea40000000800 */
.L_x_89:
[----:B-----5:R-:W-:Y:S01]  /*5800*/  FSETP.NEU.AND P3, PT, R49, RZ, PT ;  /* 0x000000ff3100720b */ /* 0x020fe20003f6d000 */
[----:B------:R-:W-:Y:S01]  /*5810*/  ULOP3.LUT UR4, UR51, 0x1, URZ, 0x3c, !UPT ;  /* 0x0000000133047892 */ /* 0x000fe2000f8e3cff */
[----:B------:R-:W-:Y:S01]  /*5820*/  SEL R4, RZ, 0xffffffff, P2 ;  /* 0xffffffffff047807 */ /* 0x000fe20001000000 */
[----:B------:R-:W-:Y:S01]  /*5830*/  IMAD.U32 R72, RZ, RZ, UR56 ;  /* 0x00000038ff487e24 */ /* 0x000fe2000f8e00ff */
[----:B------:R-:W-:Y:S01]  /*5840*/  @P1 LOP3.LUT P2, RZ, R88, 0xff, RZ, 0xc0, !PT ;  /* 0x000000ff58ff1812 */ /* 0x000fe2000784c0ff */
[----:B------:R-:W-:Y:S01]  /*5850*/  IMAD.SHL.U32 R106, R94, 0x10, RZ ;  /* 0x000000105e6a7824 */ /* 0x000fe200078e00ff */
[----:B------:R-:W-:Y:S01]  /*5860*/  @P1 SEL R0, RZ, 0xffffffff, P3 ;  /* 0xffffffffff001807 */ /* 0x000fe20001800000 */
[----:B------:R-:W-:Y:S01]  /*5870*/  IMAD.U32 R107, RZ, RZ, UR4 ;  /* 0x00000004ff6b7e24 */ /* 0x000fe2000f8e00ff */
[----:B------:R-:W-:Y:S01]  /*5880*/  LEA R73, R45, UR48, 0x3 ;  /* 0x000000302d497c11 */ /* 0x000fe2000f8e18ff */
[----:B------:R-:W-:Y:S01]  /*5890*/  IMAD.SHL.U32 R72, R72, 0x2000, RZ ;  /* 0x0000200048487824 */ /* 0x000fe200078e00ff */
[----:B------:R-:W-:Y:S01]  /*58a0*/  @P0 SEL R0, R4, R0, !P2 ;  /* 0x0000000004000207 */ /* 0x000fe20005000000 */
[----:B------:R-:W-:Y:S01]  /*58b0*/  IMAD.SHL.U32 R105, R93, 0x10, RZ ;  /* 0x000000105d697824 */ /* 0x000fe200078e00ff */
[----:B------:R-:W-:Y:S01]  /*58c0*/  PLOP3.LUT P2, PT, PT, PT, UP1, 0x80, 0x8 ;  /* 0x000000000008781c */ /* 0x000fe20003f4f018 */
[----:B------:R-:W-:Y:S01]  /*58d0*/  IMAD.IADD R67, R99, 0x1, R72 ;  /* 0x0000000163437824 */ /* 0x000fe200078e0248 */
[----:B------:R-:W-:Y:S01]  /*58e0*/  @P1 LOP3.LUT R0, R0, 0x1, RZ, 0xc0, !PT ;  /* 0x0000000100001812 */ /* 0x000fe200078ec0ff */
[----:B------:R-:W-:Y:S01]  /*58f0*/  BSSY B1, `(.L_x_90) ;  /* 0x0000039000017945 */ /* 0x000fe20003800000 */
[----:B------:R-:W-:Y:S01]  /*5900*/  LOP3.LUT P4, R102, R88, 0xff, RZ, 0xc0, !PT ;  /* 0x000000ff58667812 */ /* 0x000fe2000788c0ff */
[----:B------:R-:W-:Y:S01]  /*5910*/  IMAD.IADD R66, R67, 0x1, R106 ;  /* 0x0000000143427824 */ /* 0x000fe200078e026a */
[----:B------:R-:W-:Y:S01]  /*5920*/  ISETP.NE.U32.OR P5, PT, R0, 0x1, !P1 ;  /* 0x000000010000780c */ /* 0x000fe20004fa5470 */
[----:B------:R-:W-:Y:S01]  /*5930*/  IMAD.U32 R0, RZ, RZ, UR56 ;  /* 0x00000038ff007e24 */ /* 0x000fe2000f8e00ff */
[----:B------:R-:W-:Y:S01]  /*5940*/  SEL R3, RZ, 0xffffffff, P3 ;  /* 0xffffffffff037807 */ /* 0x000fe20001800000 */
[----:B------:R-:W-:Y:S01]  /*5950*/  IMAD.MOV.U32 R75, RZ, RZ, 0x1 ;  /* 0x00000001ff4b7424 */ /* 0x000fe200078e00ff */
[----:B------:R-:W-:Y:S01]  /*5960*/  P2R R104, PR, RZ, 0x20 ;  /* 0x00000020ff687803 */ /* 0x000fe20000000000 */
[----:B------:R-:W-:Y:S01]  /*5970*/  IMAD R48, R45, 0x40, R46 ;  /* 0x000000402d307824 */ /* 0x000fe200078e022e */
[----:B------:R-:W-:Y:S01]  /*5980*/  LEA R0, R0, UR48, 0x3 ;  /* 0x0000003000007c11 */ /* 0x000fe2000f8e18ff */
[----:B------:R-:W-:Y:S01]  /*5990*/  IMAD.U32 R74, RZ, RZ, UR56 ;  /* 0x00000038ff4a7e24 */ /* 0x000fe2000f8e00ff */
[----:B------:R-:W-:Y:S02]  /*59a0*/  @P2 SEL R3, R4, R3, !P4 ;  /* 0x0000000304032207 */ /* 0x000fe40006000000 */
[----:B------:R-:W-:Y:S02]  /*59b0*/  CS2R R78, SRZ ;  /* 0x00000000004e7805 */ /* 0x000fe4000001ff00 */
[----:B------:R-:W-:Y:S02]  /*59c0*/  CS2R R76, SRZ ;  /* 0x00000000004c7805 */ /* 0x000fe4000001ff00 */
[----:B------:R-:W-:Y:S02]  /*59d0*/  CS2R R70, SRZ ;  /* 0x0000000000467805 */ /* 0x000fe4000001ff00 */
[----:B------:R-:W-:Y:S02]  /*59e0*/  LOP3.LUT R3, R3, 0x1, RZ, 0xc0, !PT ;  /* 0x0000000103037812 */ /* 0x000fe400078ec0ff */
[----:B------:R-:W-:Y:S02]  /*59f0*/  CS2R R68, SRZ ;  /* 0x0000000000447805 */ /* 0x000fe4000001ff00 */
[----:B------:R-:W-:Y:S02]  /*5a00*/  @P5 SHF.L.U32 R2, R107, 0x1f, RZ ;  /* 0x0000001f6b025819 */ /* 0x000fe400000006ff */
[----:B------:R-:W-:Y:S02]  /*5a10*/  CS2R R62, SRZ ;  /* 0x00000000003e7805 */ /* 0x000fe4000001ff00 */
[----:B------:R-:W-:Y:S02]  /*5a20*/  ISETP.NE.U32.AND P2, PT, R3, 0x1, PT ;  /* 0x000000010300780c */ /* 0x000fe40003f45070 */
[----:B------:R-:W-:Y:S01]  /*5a30*/  CS2R R60, SRZ ;  /* 0x00000000003c7805 */ /* 0x000fe2000001ff00 */
[----:B------:R1:W3:Y:S01]  /*5a40*/  @P5 SYNCS.PHASECHK.TRANS64.TRYWAIT P1, [R0+URZ+0x80], R2 ;  /* 0x00008002000055a7 */ /* 0x0002e200080211ff */
[----:B------:R-:W-:Y:S02]  /*5a50*/  CS2R R58, SRZ ;  /* 0x00000000003a7805 */ /* 0x000fe4000001ff00 */
[----:B------:R-:W-:Y:S02]  /*5a60*/  P2R R108, PR, RZ, 0x4 ;  /* 0x00000004ff6c7803 */ /* 0x000fe40000000000 */
[----:B------:R-:W-:Y:S01]  /*5a70*/  CS2R R56, SRZ ;  /* 0x0000000000387805 */ /* 0x000fe2000001ff00 */
[----:B------:R-:W-:Y:S02]  /*5a80*/  IMAD.IADD R65, R67, 0x1, R105 ;  /* 0x0000000143417824 */ /* 0x000fe400078e0269 */
[----:B------:R-:W-:Y:S01]  /*5a90*/  IMAD.IADD R64, R98, 0x1, R66 ;  /* 0x0000000162407824 */ /* 0x000fe200078e0242 */
[----:B-1----:R-:W-:Y:S04]  /*5aa0*/  SHF.L.U32 R2, R97, 0x1f, RZ ;  /* 0x0000001f61027819 */ /* 0x002fe800000006ff */
[----:B------:R1:W4:Y:S01]  /*5ab0*/  SYNCS.PHASECHK.TRANS64.TRYWAIT P0, [R73+URZ+0xe0], R2 ;  /* 0x0000e002490075a7 */ /* 0x00032200080011ff */
[----:B---3--:R-:W-:Y:S01]  /*5ac0*/  @P5 SEL R75, RZ, 0x1, !P1 ;  /* 0x00000001ff4b5807 */ /* 0x008fe20004800000 */
[----:B-1----:R-:W-:Y:S06]  /*5ad0*/  @!P5 BRA `(.L_x_91) ;  /* 0x000000000068d947 */ /* 0x002fec0003800000 */
[----:B------:R-:W-:Y:S01]  /*5ae0*/  ISETP.NE.AND P1, PT, R75, RZ, PT ;  /* 0x000000ff4b00720c */ /* 0x000fe20003f25270 */
[----:B------:R-:W-:Y:S01]  /*5af0*/  BSSY B0, `(.L_x_92) ;  /* 0x000000d000007945 */ /* 0x000fe20003800000 */
[----:B------:R-:W-:Y:S02]  /*5b00*/  CS2R R58, SRZ ;  /* 0x00000000003a7805 */ /* 0x000fe4000001ff00 */
[----:B------:R-:W-:Y:S02]  /*5b10*/  CS2R R56, SRZ ;  /* 0x0000000000387805 */ /* 0x000fe4000001ff00 */
[----:B------:R-:W-:Y:S02]  /*5b20*/  CS2R R62, SRZ ;  /* 0x00000000003e7805 */ /* 0x000fe4000001ff00 */
[----:B------:R-:W-:Y:S02]  /*5b30*/  CS2R R60, SRZ ;  /* 0x00000000003c7805 */ /* 0x000fe4000001ff00 */
[----:B------:R-:W-:Y:S02]  /*5b40*/  CS2R R70, SRZ ;  /* 0x0000000000467805 */ /* 0x000fe4000001ff00 */
[----:B------:R-:W-:Y:S02]  /*5b50*/  CS2R R68, SRZ ;  /* 0x0000000000447805 */ /* 0x000fe4000001ff00 */
[----:B------:R-:W-:Y:S02]  /*5b60*/  CS2R R78, SRZ ;  /* 0x00000000004e7805 */ /* 0x000fe4000001ff00 */
[----:B------:R-:W-:Y:S01]  /*5b70*/  CS2R R76, SRZ ;  /* 0x00000000004c7805 */ /* 0x000fe2000001ff00 */
[----:B------:R-:W-:Y:S06]  /*5b80*/  @P1 BRA `(.L_x_93) ;  /* 0x00000000000c1947 */ /* 0x000fec0003800000 */
[----:B------:R-:W-:Y:S04]  /*5b90*/  SHF.L.U32 R3, R107, 0x1f, RZ ;  /* 0x0000001f6b037819 */ /* 0x000fe800000006ff */
[----:B------:R-:W1:Y:S02]  /*5ba0*/  SYNCS.PHASECHK.TRANS64.TRYWAIT P1, [R0+URZ+0x80], R3 ;  /* 0x00008003000075a7 */ /* 0x000e6400080211ff */
[----:B-1----:R-:W-:Y:S05]  /*5bb0*/  @!P1 BRA `(.L_x_94) ;  /* 0x0000002400a89947 */ /* 0x002fea0003800000 */
.L_x_93:
[----:B------:R-:W-:Y:S05]  /*5bc0*/  BSYNC B0 ;  /* 0x0000000000007941 */ /* 0x000fea0003800000 */
.L_x_92:
[----:B------:R-:W-:Y:S01]  /*5bd0*/  ISETP.NE.AND P1, PT, R108, RZ, PT ;  /* 0x000000ff6c00720c */ /* 0x000fe20003f25270 */
[----:B------:R-:W-:Y:S04]  /*5be0*/  UIADD3 UR5, UPT, UPT, UR56, 0x1, URZ ;  /* 0x0000000138057890 */ /* 0x000fe8000fffe0ff */
[----:B------:R-:W-:Y:S04]  /*5bf0*/  UISETP.NE.AND UP0, UPT, UR5, 0x3, UPT ;  /* 0x000000030500788c */ /* 0x000fe8000bf05270 */
[----:B------:R-:W-:Y:S02]  /*5c00*/  USEL UR4, URZ, 0x1, UP0 ;  /* 0x00000001ff047887 */ /* 0x000fe40008000000 */
[----:B------:R-:W-:Y:S02]  /*5c10*/  USEL UR5, UR5, URZ, UP0 ;  /* 0x000000ff05057287 */ /* 0x000fe40008000000 */
[----:B------:R3:W1:Y:S02]  /*5c20*/  @P1 LDS.128 R56, [R67] ;  /* 0x0000000043381984 */ /* 0x0006640000000c00 */
[----:B------:R-:W-:Y:S02]  /*5c30*/  LOP3.LUT R107, R107, UR4, RZ, 0x3c, !PT ;  /* 0x000000046b6b7c12 */ /* 0x000fe4000f8e3cff */
[----:B------:R3:W1:Y:S01]  /*5c40*/  @P1 LDS.128 R60, [R66+0x10] ;  /* 0x00001000423c1984 */ /* 0x0006620000000c00 */
[----:B------:R-:W-:Y:S03]  /*5c50*/  IMAD.U32 R74, RZ, RZ, UR5 ;  /* 0x00000005ff4a7e24 */ /* 0x000fe6000f8e00ff */
[----:B------:R3:W1:Y:S04]  /*5c60*/  @P1 LDS.128 R68, [R65+0x20] ;  /* 0x0000200041441984 */ /* 0x0006680000000c00 */
[----:B------:R3:W1:Y:S02]  /*5c70*/  @P1 LDS.128 R76, [R64+0x10] ;  /* 0x00001000404c1984 */ /* 0x0006640000000c00 */
.L_x_91:
[----:B------:R-:W-:Y:S05]  /*5c80*/  BSYNC B1 ;  /* 0x0000000000017941 */ /* 0x000fea0003800000 */
.L_x_90:
[----:B-1----:R-:W-:Y:S04]  /*5c90*/  SHF.R.U32.HI R0, RZ, 0x15, R48 ;  /* 0x00000015ff007819 */ /* 0x002fe80000011630 */
[----:B------:R-:W-:Y:S01]  /*5ca0*/  LOP3.LUT P1, RZ, R0, 0x3, R92, 0x48, !PT ;  /* 0x0000000300ff7812 */ /* 0x000fe2000782485c */
[----:B------:R-:W-:Y:S01]  /*5cb0*/  @!UPT UIADD3 URZ, UPT, UPT, URZ, URZ, URZ ;  /* 0x000000fffffff290 */ /* 0x000fe2000fffe0ff */
[----:B----4-:R-:W-:Y:S11]  /*5cc0*/  @P0 BRA `(.L_x_95) ;  /* 0x0000000000080947 */ /* 0x010ff60003800000 */
[----:B------:R-:W1:Y:S02]  /*5cd0*/  SYNCS.PHASECHK.TRANS64.TRYWAIT P0, [R73+URZ+0xe0], R2 ;  /* 0x0000e002490075a7 */ /* 0x000e6400080011ff */
[----:B-1----:R-:W-:Y:S05]  /*5ce0*/  @!P0 BRA `(.L_x_96) ;  /* 0x0000002400708947 */ /* 0x002fea0003800000 */
.L_x_95:
[----:B------:R-:W-:Y:S05]  /*5cf0*/  @!P1 BRA `(.L_x_97) ;  /* 0x0000000000409947 */ /* 0x000fea0003800000 */
[----:B------:R-:W4:Y:S01]  /*5d00*/  LDCU.64 UR8, c[0x4][0x70] ;  /* 0x01000e00ff0877ac */ /* 0x000f220008000a00 */
[----:B------:R-:W-:Y:S01]  /*5d10*/  MOV R3, 0x0 ;  /* 0x0000000000037802 */ /* 0x000fe20000000f00 */
[----:B------:R-:W-:Y:S02]  /*5d20*/  HFMA2 R12, -RZ, RZ, 0, 5.9604644775390625e-08 ;  /* 0x00000001ff0c7431 */ /* 0x000fe400000001ff */
[----:B------:R-:W-:Y:S02]  /*5d30*/  IMAD.MOV.U32 R8, RZ, RZ, 0x192 ;  /* 0x00000192ff087424 */ /* 0x000fe400078e00ff */
[----:B------:R-:W-:Y:S01]  /*5d40*/  IMAD.MOV.U32 R13, RZ, RZ, RZ ;  /* 0x000000ffff0d7224 */ /* 0x000fe200078e00ff */
[----:B------:R-:W5:Y:S01]  /*5d50*/  LDCU.64 UR6, c[0x4][0x78] ;  /* 0x01000f00ff0677ac */ /* 0x000f620008000a00 */
[----:B-1----:R-:W1:Y:S01]  /*5d60*/  LDC.64 R2, c[0x4][R3] ;  /* 0x0100000003027b82 */ /* 0x002e620000000a00 */
[----:B------:R-:W2:Y:S01]  /*5d70*/  LDCU.64 UR4, c[0x4][0x10] ;  /* 0x01000200ff0477ac */ /* 0x000ea20008000a00 */
[----:B----4-:R-:W-:Y:S01]  /*5d80*/  MOV R5, UR9 ;  /* 0x0000000900057c02 */ /* 0x010fe20008000f00 */
[----:B------:R-:W-:Y:S01]  /*5d90*/  IMAD.U32 R4, RZ, RZ, UR8 ;  /* 0x00000008ff047e24 */ /* 0x000fe2000f8e00ff */
[----:B-----5:R-:W-:Y:S01]  /*5da0*/  MOV R7, UR7 ;  /* 0x0000000700077c02 */ /* 0x020fe20008000f00 */
[----:B------:R-:W-:Y:S01]  /*5db0*/  IMAD.U32 R6, RZ, RZ, UR6 ;  /* 0x00000006ff067e24 */ /* 0x000fe2000f8e00ff */
[----:B--2---:R-:W-:Y:S01]  /*5dc0*/  MOV R11, UR5 ;  /* 0x00000005000b7c02 */ /* 0x004fe20008000f00 */
[----:B------:R-:W-:Y:S02]  /*5dd0*/  IMAD.U32 R10, RZ, RZ, UR4 ;  /* 0x00000004ff0a7e24 */ /* 0x000fe4000f8e00ff */
[----:B------:R-:W-:Y:S07]  /*5de0*/  LEPC R20, `(.L_x_97) ;  /* 0x000000001014794e */ /* 0x000fee0000000000 */
[----:B-1-3--:R-:W-:Y:S05]  /*5df0*/  CALL.ABS.NOINC R2 ;  /* 0x0000000002007343 */ /* 0x00afea0003c00000 */
.L_x_97:
[----:B------:R-:W-:Y:S01]  /*5e00*/  SHF.L.U32 R50, R56, 0x10, RZ ;  /* 0x0000001038327819 */ /* 0x000fe200000006ff */
[----:B------:R-:W-:Y:S05]  /*5e10*/  WARPSYNC.ALL ;  /* 0x0000000000007948 */ /* 0x000fea0003800000 */
[----:B------:R-:W-:Y:S01]  /*5e20*/  R2UR UR4, R48 ;  /* 0x00000000300472ca */ /* 0x000fe200000e0000 */
[----:B------:R-:W-:Y:S01]  /*5e30*/  BSSY.RECONVERGENT B0, `(.L_x_98) ;  /* 0x0000085000007945 */ /* 0x000fe20003800200 */
[----:B------:R-:W-:Y:S02]  /*5e40*/  LOP3.LUT R51, R56, 0xffff0000, RZ, 0xc0, !PT ;  /* 0xffff000038337812 */ /* 0x000fe400078ec0ff */
[----:B------:R-:W-:Y:S02]  /*5e50*/  SHF.L.U32 R52, R57, 0x10, RZ ;  /* 0x0000001039347819 */ /* 0x000fe400000006ff */
[----:B------:R-:W-:Y:S07]  /*5e60*/  ISETP.NE.AND P0, PT, R100, RZ, PT ;  /* 0x000000ff6400720c */ /* 0x000fee0003f05270 */
[----:B------:R-:W2:Y:S02]  /*5e70*/  LDTM.x32 R4, tmem[UR4] ;  /* 0x00000004000479ee */ /* 0x000ea400082c0000 */
[C---:B--2---:R-:W-:Y:S01]  /*5e80*/  FMUL R0, R47.reuse, R4 ;  /* 0x000000042f007220 */ /* 0x044fe20000400000 */
[C---:B-1----:R-:W-:Y:S01]  /*5e90*/  FMUL R2, R47.reuse, R5 ;  /* 0x000000052f027220 */ /* 0x042fe20000400000 */
[C---:B------:R-:W-:Y:S01]  /*5ea0*/  FMUL R4, R47.reuse, R8 ;  /* 0x000000082f047220 */ /* 0x040fe20000400000 */
[C---:B------:R-:W-:Y:S01]  /*5eb0*/  FMUL R3, R47.reuse, R6 ;  /* 0x000000062f037220 */ /* 0x040fe20000400000 */
[C---:B------:R-:W-:Y:S01]  /*5ec0*/  FMUL R5, R47.reuse, R9 ;  /* 0x000000092f057220 */ /* 0x040fe20000400000 */
[C---:B------:R-:W-:Y:S01]  /*5ed0*/  FMUL R8, R47.reuse, R12 ;  /* 0x0000000c2f087220 */ /* 0x040fe20000400000 */
[C---:B------:R-:W-:Y:S01]  /*5ee0*/  FMUL R6, R47.reuse, R10 ;  /* 0x0000000a2f067220 */ /* 0x040fe20000400000 */
[C---:B------:R-:W-:Y:S01]  /*5ef0*/  FMUL R9, R47.reuse, R13 ;  /* 0x0000000d2f097220 */ /* 0x040fe20000400000 */
[----:B------:R-:W-:Y:S01]  /*5f00*/  FMUL R12, R47, R16 ;  /* 0x000000102f0c7220 */ /* 0x000fe20000400000 */
[----:B------:R-:W-:Y:S01]  /*5f10*/  FFMA R0, R49, R50, R0 ;  /* 0x0000003231007223 */ /* 0x000fe20000000000 */
[C---:B------:R-:W-:Y:S01]  /*5f20*/  FMUL R10, R47.reuse, R14 ;  /* 0x0000000e2f0a7220 */ /* 0x040fe20000400000 */
[C---:B------:R-:W-:Y:S01]  /*5f30*/  FMUL R13, R47.reuse, R17 ;  /* 0x000000112f0d7220 */ /* 0x040fe20000400000 */
[----:B------:R-:W-:Y:S01]  /*5f40*/  FMUL R16, R47, R20 ;  /* 0x000000142f107220 */ /* 0x000fe20000400000 */
[----:B------:R-:W-:Y:S01]  /*5f50*/  FFMA R2, R49, R51, R2 ;  /* 0x0000003331027223 */ /* 0x000fe20000000002 */
[C---:B------:R-:W-:Y:S01]  /*5f60*/  FMUL R14, R47.reuse, R18 ;  /* 0x000000122f0e7220 */ /* 0x040fe20000400000 */
[C---:B------:R-:W-:Y:S01]  /*5f70*/  FMUL R17, R47.reuse, R21 ;  /* 0x000000152f117220 */ /* 0x040fe20000400000 */
[C---:B------:R-:W-:Y:S01]  /*5f80*/  FMUL R20, R47.reuse, R24 ;  /* 0x000000182f147220 */ /* 0x040fe20000400000 */
[C---:B------:R-:W-:Y:S01]  /*5f90*/  FMUL R18, R47.reuse, R22 ;  /* 0x000000162f127220 */ /* 0x040fe20000400000 */
[C---:B------:R-:W-:Y:S01]  /*5fa0*/  FMUL R21, R47.reuse, R25 ;  /* 0x000000192f157220 */ /* 0x040fe20000400000 */
[C---:B------:R-:W-:Y:S01]  /*5fb0*/  FMUL R24, R47.reuse, R28 ;  /* 0x0000001c2f187220 */ /* 0x040fe20000400000 */
[C---:B------:R-:W-:Y:S01]  /*5fc0*/  FMUL R22, R47.reuse, R26 ;  /* 0x0000001a2f167220 */ /* 0x040fe20000400000 */
[C---:B------:R-:W-:Y:S01]  /*5fd0*/  FMUL R25, R47.reuse, R29 ;  /* 0x0000001d2f197220 */ /* 0x040fe20000400000 */
[----:B------:R-:W-:Y:S01]  /*5fe0*/  FMUL R28, R47, R32 ;  /* 0x000000202f1c7220 */ /* 0x000fe20000400000 */
[----:B------:R-:W-:Y:S01]  /*5ff0*/  LOP3.LUT R32, R57, 0xffff0000, RZ, 0xc0, !PT ;  /* 0xffff000039207812 */ /* 0x000fe200078ec0ff */
[C---:B------:R-:W-:Y:S01]  /*6000*/  FMUL R26, R47.reuse, R30 ;  /* 0x0000001e2f1a7220 */ /* 0x040fe20000400000 */
[----:B------:R-:W-:Y:S01]  /*6010*/  FMUL R29, R47, R33 ;  /* 0x000000212f1d7220 */ /* 0x000fe20000400000 */
[----:B------:R-:W-:Y:S01]  /*6020*/  SHF.L.U32 R33, R58, 0x10, RZ ;  /* 0x000000103a217819 */ /* 0x000fe200000006ff */
[----:B------:R-:W-:Y:S01]  /*6030*/  FFMA R3, R49, R52, R3 ;  /* 0x0000003431037223 */ /* 0x000fe20000000003 */
[----:B------:R-:W-:Y:S01]  /*6040*/  F2FP.BF16.F32.PACK_AB R52, R2, R0 ;  /* 0x000000000234723e */ /* 0x000fe200000010ff */
[----:B------:R-:W-:Y:S01]  /*6050*/  FMUL R7, R47, R7 ;  /* 0x000000072f077220 */ /* 0x000fe20000400000 */
[----:B------:R-:W-:Y:S01]  /*6060*/  SHF.L.U32 R0, R59, 0x10, RZ ;  /* 0x000000103b007819 */ /* 0x000fe200000006ff */
[----:B------:R-:W-:Y:S01]  /*6070*/  FMUL R30, R47, R34 ;  /* 0x000000222f1e7220 */ /* 0x000fe20000400000 */
[----:B------:R-:W-:Y:S01]  /*6080*/  LOP3.LUT R34, R58, 0xffff0000, RZ, 0xc0, !PT ;  /* 0xffff00003a227812 */ /* 0x000fe200078ec0ff */
[----:B------:R-:W-:Y:S01]  /*6090*/  FFMA R7, R49, R32, R7 ;  /* 0x0000002031077223 */ /* 0x000fe20000000007 */
[----:B------:R-:W-:Y:S01]  /*60a0*/  LOP3.LUT R2, R59, 0xffff0000, RZ, 0xc0, !PT ;  /* 0xffff00003b027812 */ /* 0x000fe200078ec0ff */
[----:B------:R-:W-:Y:S01]  /*60b0*/  FFMA R4, R49, R33, R4 ;  /* 0x0000002131047223 */ /* 0x000fe20000000004 */
[----:B------:R-:W-:Y:S01]  /*60c0*/  FMUL R11, R47, R11 ;  /* 0x0000000b2f0b7220 */ /* 0x000fe20000400000 */
[----:B------:R-:W-:Y:S01]  /*60d0*/  FFMA R5, R49, R34, R5 ;  /* 0x0000002231057223 */ /* 0x000fe20000000005 */
[----:B------:R-:W-:Y:S01]  /*60e0*/  F2FP.BF16.F32.PACK_AB R53, R7, R3 ;  /* 0x000000030735723e */ /* 0x000fe200000010ff */
[C---:B------:R-:W-:Y:S01]  /*60f0*/  FFMA R6, R49.reuse, R0, R6 ;  /* 0x0000000031067223 */ /* 0x040fe20000000006 */
[C---:B------:R-:W-:Y:S01]  /*6100*/  SHF.L.U32 R0, R60.reuse, 0x10, RZ ;  /* 0x000000103c007819 */ /* 0x040fe200000006ff */
[----:B------:R-:W-:Y:S01]  /*6110*/  FFMA R11, R49, R2, R11 ;  /* 0x00000002310b7223 */ /* 0x000fe2000000000b */
[----:B------:R-:W-:Y:S01]  /*6120*/  LOP3.LUT R2, R60, 0xffff0000, RZ, 0xc0, !PT ;  /* 0xffff00003c027812 */ /* 0x000fe200078ec0ff */
[----:B------:R-:W-:Y:S01]  /*6130*/  FMUL R15, R47, R15 ;  /* 0x0000000f2f0f7220 */ /* 0x000fe20000400000 */
[----:B------:R-:W-:Y:S01]  /*6140*/  SHF.L.U32 R3, R61, 0x10, RZ ;  /* 0x000000103d037819 */ /* 0x000fe200000006ff */
[----:B------:R-:W-:Y:S01]  /*6150*/  FFMA R8, R49, R0, R8 ;  /* 0x0000000031087223 */ /* 0x000fe20000000008 */
[----:B------:R-:W-:Y:S01]  /*6160*/  LOP3.LUT R0, R61, 0xffff0000, RZ, 0xc0, !PT ;  /* 0xffff00003d007812 */ /* 0x000fe200078ec0ff */
[C---:B------:R-:W-:Y:S01]  /*6170*/  FFMA R9, R49.reuse, R2, R9 ;  /* 0x0000000231097223 */ /* 0x040fe20000000009 */
[C---:B------:R-:W-:Y:S01]  /*6180*/  SHF.L.U32 R2, R62.reuse, 0x10, RZ ;  /* 0x000000103e027819 */ /* 0x040fe200000006ff */
[----:B------:R-:W-:Y:S01]  /*6190*/  FFMA R10, R49, R3, R10 ;  /* 0x00000003310a7223 */ /* 0x000fe2000000000a */
[----:B------:R-:W-:Y:S01]  /*61a0*/  SHF.L.U32 R3, R63, 0x10, RZ ;  /* 0x000000103f037819 */ /* 0x000fe200000006ff */
[C---:B------:R-:W-:Y:S01]  /*61b0*/  FFMA R15, R49.reuse, R0, R15 ;  /* 0x00000000310f7223 */ /* 0x040fe2000000000f */
[----:B------:R-:W-:Y:S01]  /*61c0*/  LOP3.LUT R0, R62, 0xffff0000, RZ, 0xc0, !PT ;  /* 0xffff00003e007812 */ /* 0x000fe200078ec0ff */
[----:B------:R-:W-:Y:S01]  /*61d0*/  FFMA R12, R49, R2, R12 ;  /* 0x00000002310c7223 */ /* 0x000fe2000000000c */
[C---:B------:R-:W-:Y:S01]  /*61e0*/  SHF.L.U32 R2, R68.reuse, 0x10, RZ ;  /* 0x0000001044027819 */ /* 0x040fe200000006ff */
[----:B------:R-:W-:Y:S01]  /*61f0*/  FMUL R19, R47, R19 ;  /* 0x000000132f137220 */ /* 0x000fe20000400000 */
[----:B------:R-:W-:Y:S01]  /*6200*/  F2FP.BF16.F32.PACK_AB R54, R5, R4 ;  /* 0x000000040536723e */ /* 0x000fe200000010ff */
[----:B------:R-:W-:Y:S01]  /*6210*/  FFMA R13, R49, R0, R13 ;  /* 0x00000000310d7223 */ /* 0x000fe2000000000d */
[----:B------:R-:W-:Y:S01]  /*6220*/  LOP3.LUT R0, R63, 0xffff0000, RZ, 0xc0, !PT ;  /* 0xffff00003f007812 */ /* 0x000fe200078ec0ff */
[----:B------:R-:W-:Y:S01]  /*6230*/  FFMA R14, R49, R3, R14 ;  /* 0x00000003310e7223 */ /* 0x000fe2000000000e */
[----:B------:R-:W-:Y:S01]  /*6240*/  LOP3.LUT R3, R68, 0xffff0000, RZ, 0xc0, !PT ;  /* 0xffff000044037812 */ /* 0x000fe200078ec0ff */
[----:B------:R-:W-:Y:S01]  /*6250*/  FMUL R23, R47, R23 ;  /* 0x000000172f177220 */ /* 0x000fe20000400000 */
[----:B------:R-:W-:Y:S01]  /*6260*/  F2FP.BF16.F32.PACK_AB R55, R11, R6 ;  /* 0x000000060b37723e */ /* 0x000fe200000010ff */
[----:B------:R-:W-:Y:S01]  /*6270*/  FFMA R19, R49, R0, R19 ;  /* 0x0000000031137223 */ /* 0x000fe20000000013 */
[----:B------:R-:W-:Y:S01]  /*6280*/  SHF.L.U32 R0, R69, 0x10, RZ ;  /* 0x0000001045007819 */ /* 0x000fe200000006ff */
[----:B------:R-:W-:Y:S01]  /*6290*/  FFMA R16, R49, R2, R16 ;  /* 0x0000000231107223 */ /* 0x000fe20000000010 */
[----:B------:R-:W-:Y:S01]  /*62a0*/  LOP3.LUT R2, R69, 0xffff0000, RZ, 0xc0, !PT ;  /* 0xffff000045027812 */ /* 0x000fe200078ec0ff */
[----:B------:R-:W-:Y:S01]  /*62b0*/  FFMA R17, R49, R3, R17 ;  /* 0x0000000331117223 */ /* 0x000fe20000000011 */
[----:B------:R-:W-:Y:S01]  /*62c0*/  SHF.L.U32 R3, R71, 0x10, RZ ;  /* 0x0000001047037819 */ /* 0x000fe200000006ff */
[----:B------:R-:W-:Y:S01]  /*62d0*/  FFMA R18, R49, R0, R18 ;  /* 0x0000000031127223 */ /* 0x000fe20000000012 */
[C---:B------:R-:W-:Y:S01]  /*62e0*/  SHF.L.U32 R0, R70.reuse, 0x10, RZ ;  /* 0x0000001046007819 */ /* 0x040fe200000006ff */
[----:B------:R1:W-:Y:S01]  /*62f0*/  STS.128 [R67], R52 ;  /* 0x0000003443007388 */ /* 0x0003e20000000c00 */
[----:B------:R-:W-:Y:S01]  /*6300*/  F2FP.BF16.F32.PACK_AB R8, R9, R8 ;  /* 0x000000080908723e */ /* 0x000fe200000010ff */
[C---:B------:R-:W-:Y:S01]  /*6310*/  FFMA R23, R49.reuse, R2, R23 ;  /* 0x0000000231177223 */ /* 0x040fe20000000017 */
[----:B------:R-:W-:Y:S01]  /*6320*/  LOP3.LUT R2, R70, 0xffff0000, RZ, 0xc0, !PT ;  /* 0xffff000046027812 */ /* 0x000fe200078ec0ff */
[----:B------:R-:W-:Y:S01]  /*6330*/  FFMA R20, R49, R0, R20 ;  /* 0x0000000031147223 */ /* 0x000fe20000000014 */
[----:B------:R-:W-:Y:S01]  /*6340*/  LOP3.LUT R0, R71, 0xffff0000, RZ, 0xc0, !PT ;  /* 0xffff000047007812 */ /* 0x000fe200078ec0ff */
[----:B------:R-:W-:Y:S01]  /*6350*/  FMUL R27, R47, R27 ;  /* 0x0000001b2f1b7220 */ /* 0x000fe20000400000 */
[----:B------:R-:W-:Y:S01]  /*6360*/  F2FP.BF16.F32.PACK_AB R9, R15, R10 ;  /* 0x0000000a0f09723e */ /* 0x000fe200000010ff */
[C---:B------:R-:W-:Y:S01]  /*6370*/  FFMA R21, R49.reuse, R2, R21 ;  /* 0x0000000231157223 */ /* 0x040fe20000000015 */
[C---:B------:R-:W-:Y:S01]  /*6380*/  FFMA R22, R49.reuse, R3, R22 ;  /* 0x0000000331167223 */ /* 0x040fe20000000016 */
[----:B------:R-:W-:Y:S01]  /*6390*/  FFMA R27, R49, R0, R27 ;  /* 0x00000000311b7223 */ /* 0x000fe2000000001b */
[C---:B------:R-:W-:Y:S01]  /*63a0*/  SHF.L.U32 R2, R76.reuse, 0x10, RZ ;  /* 0x000000104c027819 */ /* 0x040fe200000006ff */
[C---:B------:R-:W-:Y:S01]  /*63b0*/  FMUL R31, R47.reuse, R31 ;  /* 0x0000001f2f1f7220 */ /* 0x040fe20000400000 */
[----:B------:R-:W-:Y:S01]  /*63c0*/  LOP3.LUT R0, R76, 0xffff0000, RZ, 0xc0, !PT ;  /* 0xffff00004c007812 */ /* 0x000fe200078ec0ff */
[----:B------:R-:W-:Y:S01]  /*63d0*/  FMUL R35, R47, R35 ;  /* 0x000000232f237220 */ /* 0x000fe20000400000 */
[----:B------:R-:W-:Y:S01]  /*63e0*/  SHF.L.U32 R3, R77, 0x10, RZ ;  /* 0x000000104d037819 */ /* 0x000fe200000006ff */
[----:B------:R-:W-:Y:S01]  /*63f0*/  FFMA R24, R49, R2, R24 ;  /* 0x0000000231187223 */ /* 0x000fe20000000018 */
[----:B------:R-:W-:Y:S01]  /*6400*/  F2FP.BF16.F32.PACK_AB R10, R13, R12 ;  /* 0x0000000c0d0a723e */ /* 0x000fe200000010ff */
[----:B------:R-:W-:Y:S01]  /*6410*/  FFMA R25, R49, R0, R25 ;  /* 0x0000000031197223 */ /* 0x000fe20000000019 */
[----:B------:R-:W-:Y:S01]  /*6420*/  F2FP.BF16.F32.PACK_AB R11, R19, R14 ;  /* 0x0000000e130b723e */ /* 0x000fe200000010ff */
[----:B------:R-:W-:Y:S01]  /*6430*/  FFMA R26, R49, R3, R26 ;  /* 0x00000003311a7223 */ /* 0x000fe2000000001a */
[----:B------:R-:W-:Y:S02]  /*6440*/  LOP3.LUT R0, R77, 0xffff0000, RZ, 0xc0, !PT ;  /* 0xffff00004d007812 */ /* 0x000fe400078ec0ff */
[C---:B------:R-:W-:Y:S01]  /*6450*/  SHF.L.U32 R2, R78.reuse, 0x10, RZ ;  /* 0x000000104e027819 */ /* 0x040fe200000006ff */
[----:B------:R1:W-:Y:S01]  /*6460*/  STS.128 [R66+0x10], R8 ;  /* 0x0000100842007388 */ /* 0x0003e20000000c00 */
[----:B------:R-:W-:Y:S01]  /*6470*/  LOP3.LUT R3, R78, 0xffff0000, RZ, 0xc0, !PT ;  /* 0xffff00004e037812 */ /* 0x000fe200078ec0ff */
[----:B------:R-:W-:Y:S01]  /*6480*/  FFMA R31, R49, R0, R31 ;  /* 0x00000000311f7223 */ /* 0x000fe2000000001f */
[----:B------:R-:W-:Y:S01]  /*6490*/  SHF.L.U32 R4, R79, 0x10, RZ ;  /* 0x000000104f047819 */ /* 0x000fe200000006ff */
[----:B------:R-:W-:Y:S01]  /*64a0*/  FFMA R28, R49, R2, R28 ;  /* 0x00000002311c7223 */ /* 0x000fe2000000001c */
[----:B------:R-:W-:Y:S01]  /*64b0*/  F2FP.BF16.F32.PACK_AB R16, R17, R16 ;  /* 0x000000101110723e */ /* 0x000fe200000010ff */
[----:B------:R-:W-:Y:S01]  /*64c0*/  FFMA R29, R49, R3, R29 ;  /* 0x00000003311d7223 */ /* 0x000fe2000000001d */
[----:B------:R-:W-:Y:S01]  /*64d0*/  LOP3.LUT R5, R79, 0xffff0000, RZ, 0xc0, !PT ;  /* 0xffff00004f057812 */ /* 0x000fe200078ec0ff */
[----:B------:R-:W-:Y:S01]  /*64e0*/  FFMA R30, R49, R4, R30 ;  /* 0x00000004311e7223 */ /* 0x000fe2000000001e */
[----:B------:R-:W-:Y:S02]  /*64f0*/  F2FP.BF16.F32.PACK_AB R17, R23, R18 ;  /* 0x000000121711723e */ /* 0x000fe400000010ff */
[----:B------:R-:W-:Y:S01]  /*6500*/  F2FP.BF16.F32.PACK_AB R18, R21, R20 ;  /* 0x000000141512723e */ /* 0x000fe200000010ff */
[----:B------:R-:W-:Y:S01]  /*6510*/  FFMA R35, R49, R5, R35 ;  /* 0x0000000531237223 */ /* 0x000fe20000000023 */
[----:B------:R-:W-:Y:S02]  /*6520*/  F2FP.BF16.F32.PACK_AB R19, R27, R22 ;  /* 0x000000161b13723e */ /* 0x000fe400000010ff */
[----:B------:R-:W-:Y:S02]  /*6530*/  F2FP.BF16.F32.PACK_AB R24, R25, R24 ;  /* 0x000000181918723e */ /* 0x000fe400000010ff */
[----:B------:R-:W-:Y:S01]  /*6540*/  F2FP.BF16.F32.PACK_AB R25, R31, R26 ;  /* 0x0000001a1f19723e */ /* 0x000fe200000010ff */
[----:B------:R1:W-:Y:S01]  /*6550*/  STS.128 [R65+0x20], R16 ;  /* 0x0000201041007388 */ /* 0x0003e20000000c00 */
[----:B------:R-:W-:Y:S02]  /*6560*/  F2FP.BF16.F32.PACK_AB R26, R29, R28 ;  /* 0x0000001c1d1a723e */ /* 0x000fe400000010ff */
[----:B------:R-:W-:Y:S05]  /*6570*/  F2FP.BF16.F32.PACK_AB R27, R35, R30 ;  /* 0x0000001e231b723e */ /* 0x000fea00000010ff */
[----:B------:R1:W-:Y:S01]  /*6580*/  STS.128 [R64+0x10], R24 ;  /* 0x0000101840007388 */ /* 0x0003e20000000c00 */
[----:B------:R-:W-:Y:S01]  /*6590*/  @!PT LDS RZ, [RZ] ;  /* 0x00000000fffff984 */ /* 0x000fe20000000800 */
[----:B------:R-:W-:Y:S01]  /*65a0*/  @!PT LDS RZ, [RZ] ;  /* 0x00000000fffff984 */ /* 0x000fe20000000800 */
[----:B------:R-:W-:Y:S01]  /*65b0*/  @!PT LDS RZ, [RZ] ;  /* 0x00000000fffff984 */ /* 0x000fe20000000800 */
[----:B------:R-:W-:Y:S01]  /*65c0*/  @!PT LDS RZ, [RZ] ;  /* 0x00000000fffff984 */ /* 0x000fe20000000800 */
[----:B------:R2:W-:Y:S07]  /*65d0*/  MEMBAR.ALL.CTA ;  /* 0x0000000000007992 */ /* 0x0005ee0000008000 */
[----:B--2---:R-:W2:Y:S02]  /*65e0*/  FENCE.VIEW.ASYNC.S ;  /* 0x00000000000073c6 */ /* 0x004ea40000000000 */
[----:B--2---:R-:W-:Y:S06]  /*65f0*/  BAR.SYNC.DEFER_BLOCKING 0x1, 0x80 ;  /* 0x0042000000007b1d */ /* 0x004fec0000010000 */
[----:B------:R-:W-:Y:S05]  /*6600*/  @P0 BRA `(.L_x_99) ;  /* 0x00000000001c0947 */ /* 0x000fea0003800000 */
[----:B------:R-:W-:Y:S01]  /*6610*/  R2UR UR4, R72 ;  /* 0x00000000480472ca */ /* 0x000fe200000e0000 */
[----:B------:R-:W-:Y:S01]  /*6620*/  UIADD3 UR6, UP0, UPT, UR54, 0x680, URZ ;  /* 0x0000068036067890 */ /* 0x000fe2000ff1e0ff */
[----:B------:R-:W-:Y:S03]  /*6630*/  UMOV UR43, UR36 ;  /* 0x00000024002b7c82 */ /* 0x000fe60008000000 */
[----:B------:R-:W-:Y:S08]  /*6640*/  UIADD3.X UR7, UPT, UPT, URZ, UR55, URZ, UP0, !UPT ;  /* 0x00000037ff077290 */ /* 0x000ff000087fe4ff */
[----:B------:R-:W-:Y:S09]  /*6650*/  UIADD3 UR40, UPT, UPT, UR48, 0x200, UR4 ;  /* 0x0000020030287890 */ /* 0x000ff2000fffe004 */
[----:B------:R2:W-:Y:S02]  /*6660*/  UTMASTG.3D [UR40], [UR6] ;  /* 0x00000028060073b5 */ /* 0x0005e40008010000 */
[----:B--2---:R0:W-:Y:S02]  /*6670*/  UTMACMDFLUSH ;  /* 0x00000000000079b7 */ /* 0x0041e40000000000 */
.L_x_99:
[----:B------:R-:W-:Y:S05]  /*6680*/  BSYNC.RECONVERGENT B0 ;  /* 0x0000000000007941 */ /* 0x000fea0003800200 */
.L_x_98:
[----:B------:R-:W-:Y:S01]  /*6690*/  UIADD3 UR40, UPT, UPT, UR56, 0x1, URZ ;  /* 0x0000000138287890 */ /* 0x000fe2000fffe0ff */
[----:B------:R-:W-:Y:S03]  /*66a0*/  BSSY.RECONVERGENT B0, `(.L_x_100) ;  /* 0x0000005000007945 */ /* 0x000fe60003800200 */
[----:B------:R-:W-:Y:S04]  /*66b0*/  UISETP.NE.AND UP0, UPT, UR40, 0x3, UPT ;  /* 0x000000032800788c */ /* 0x000fe8000bf05270 */
[----:B------:R-:W-:Y:S01]  /*66c0*/  USEL UR43, UR40, URZ, UP0 ;  /* 0x000000ff282b7287 */ /* 0x000fe20008000000 */
[----:B------:R-:W-:Y:S11]  /*66d0*/  @P0 BRA `(.L_x_101) ;  /* 0x0000000000040947 */ /* 0x000ff60003800000 */
[----:B------:R-:W-:Y:S04]  /*66e0*/  DEPBAR.LE SB0, 0x1 ;  /* 0x000080400000791a */ /* 0x000fe80000000000 */
.L_x_101:
[----:B------:R-:W-:Y:S05]  /*66f0*/  BSYNC.RECONVERGENT B0 ;  /* 0x0000000000007941 */ /* 0x000fea0003800200 */
.L_x_100:
[----:B------:R-:W-:Y:S01]  /*6700*/  BAR.SYNC.DEFER_BLOCKING 0x1, 0x80 ;  /* 0x0042000000007b1d */ /* 0x000fe20000010000 */
[----:B------:R-:W-:Y:S01]  /*6710*/  ISETP.NE.AND P1, PT, R104, RZ, PT ;  /* 0x000000ff6800720c */ /* 0x000fe20003f25270 */
[----:B------:R-:W-:Y:S01]  /*6720*/  UISETP.NE.AND UP0, UPT, UR50, URZ, UPT ;  /* 0x000000ff3200728c */ /* 0x000fe2000bf05270 */
[----:B------:R-:W-:Y:S11]  /*6730*/  LEA R2, R74, UR48, 0x3 ;  /* 0x000000304a027c11 */ /* 0x000ff6000f8e18ff */
[----:B------:R-:W-:Y:S01]  /*6740*/  @P1 SHF.L.U32 R3, R107, 0x1f, RZ ;  /* 0x0000001f6b031819 */ /* 0x000fe200000006ff */
[----:B------:R-:W-:Y:S06]  /*6750*/  BRA.U !UP0, `(.L_x_102) ;  /* 0x0000000108247547 */ /* 0x000fec000b800000 */
[----:B------:R-:W-:Y:S01]  /*6760*/  IMAD.U32 R4, RZ, RZ, UR49 ;  /* 0x00000031ff047e24 */ /* 0x000fe2000f8e00ff */
[----:B------:R-:W-:Y:S01]  /*6770*/  MOV R0, UR37 ;  /* 0x0000002500007c02 */ /* 0x000fe20008000f00 */
[----:B------:R-:W-:Y:S03]  /*6780*/  UIADD3 UR49, UPT, UPT, UR49, 0x1, URZ ;  /* 0x0000000131317890 */ /* 0x000fe6000fffe0ff */
[----:B------:R-:W-:Y:S01]  /*6790*/  @P1 LEA R4, R4, UR48, 0x3 ;  /* 0x0000003004041c11 */ /* 0x000fe2000f8e18ff */
[----:B------:R-:W-:Y:S04]  /*67a0*/  UISETP.NE.AND UP0, UPT, UR49, 0x3, UPT ;  /* 0x000000033100788c */ /* 0x000fe8000bf05270 */
[----:B------:R-:W-:Y:S01]  /*67b0*/  @P1 VIADD R4, R4, 0x98 ;  /* 0x0000009804041836 */ /* 0x000fe20000000000 */
[----:B------:R-:W-:Y:S04]  /*67c0*/  USEL UR49, UR49, URZ, UP0 ;  /* 0x000000ff31317287 */ /* 0x000fe80008000000 */
[----:B------:R-:W-:Y:S04]  /*67d0*/  @P1 PRMT R0, R0, 0x654, R4 ;  /* 0x0000065400001816 */ /* 0x000fe80000000004 */
[----:B------:R2:W-:Y:S04]  /*67e0*/  @P1 SYNCS.ARRIVE.TRANS64.RED.A1T0 RZ, [R0+URZ], RZ ;  /* 0x000000ff00ff19a7 */ /* 0x0005e800081004ff */
.L_x_102:
[----:B------:R-:W4:Y:S01]  /*67f0*/  @P1 SYNCS.PHASECHK.TRANS64.TRYWAIT P0, [R2+URZ+0x80], R3 ;  /* 0x00008003020015a7 */ /* 0x000f2200080011ff */
[----:B------:R-:W-:Y:S01]  /*6800*/  BSSY B1, `(.L_x_103) ;  /* 0x0000015000017945 */ /* 0x000fe20003800000 */
[----:B----4-:R-:W-:Y:S03]  /*6810*/  @P1 SEL R75, RZ, 0x1, !P0 ;  /* 0x00000001ff4b1807 */ /* 0x010fe60004000000 */
[----:B------:R-:W-:Y:S05]  /*6820*/  @!P1 BRA `(.L_x_104) ;  /* 0x0000000000489947 */ /* 0x000fea0003800000 */
[----:B------:R-:W-:Y:S01]  /*6830*/  ISETP.NE.AND P1, PT, R108, RZ, PT ;  /* 0x000000ff6c00720c */ /* 0x000fe20003f25270 */
[----:B------:R-:W-:Y:S01]  /*6840*/  BSSY B0, `(.L_x_105) ;  /* 0x000000a000007945 */ /* 0x000fe20003800000 */
[----:B------:R-:W-:Y:S11]  /*6850*/  ISETP.NE.AND P0, PT, R75, RZ, PT ;  /* 0x000000ff4b00720c */ /* 0x000ff60003f05270 */
[----:B------:R-:W-:Y:S04]  /*6860*/  @P1 IMAD R74, R74, 0x2000, R99 ;  /* 0x000020004a4a1824 */ /* 0x000fe800078e0263 */
[----:B------:R-:W-:Y:S01]  /*6870*/  @P1 IMAD.IADD R4, R106, 0x1, R74 ;  /* 0x000000016a041824 */ /* 0x000fe200078e024a */
[----:B------:R-:W-:Y:S03]  /*6880*/  @P1 IADD3 R3, PT, PT, R105, R74, RZ ;  /* 0x0000004a69031210 */ /* 0x000fe60007ffe0ff */
[----:B--2---:R-:W-:Y:S01]  /*6890*/  @P1 IMAD.IADD R0, R98, 0x1, R4 ;  /* 0x0000000162001824 */ /* 0x004fe200078e0204 */
[----:B------:R-:W-:Y:S06]  /*68a0*/  @P0 BRA `(.L_x_106) ;  /* 0x00000000000c0947 */ /* 0x000fec0003800000 */
[----:B------:R-:W-:Y:S04]  /*68b0*/  SHF.L.U32 R107, R107, 0x1f, RZ ;  /* 0x0000001f6b6b7819 */ /* 0x000fe800000006ff */
[----:B------:R-:W2:Y:S02]  /*68c0*/  SYNCS.PHASECHK.TRANS64.TRYWAIT P0, [R2+URZ+0x80], R107 ;  /* 0x0000806b020075a7 */ /* 0x000ea400080011ff */
[----:B--2---:R-:W-:Y:S05]  /*68d0*/  @!P0 BRA `(.L_x_107) ;  /* 0x0000001800888947 */ /* 0x004fea0003800000 */
.L_x_106:
[----:B------:R-:W-:Y:S05]  /*68e0*/  BSYNC B0 ;  /* 0x0000000000007941 */ /* 0x000fea0003800000 */
.L_x_105:
[----:B------:R-:W-:Y:S11]  /*68f0*/  ISETP.NE.AND P0, PT, R108, RZ, PT ;  /* 0x000000ff6c00720c */ /* 0x000ff60003f05270 */
[----:B------:R-:W-:Y:S02]  /*6900*/  @!UPT UIADD3 URZ, UPT, UPT, URZ, URZ, URZ ;  /* 0x000000fffffff290 */ /* 0x000fe4000fffe0ff */
[----:B------:R4:W1:Y:S04]  /*6910*/  @P0 LDS.128 R56, [R74] ;  /* 0x000000004a380984 */ /* 0x0008680000000c00 */
[----:B------:R4:W1:Y:S04]  /*6920*/  @P0 LDS.128 R68, [R3+0x20] ;  /* 0x0000200003440984 */ /* 0x0008680000000c00 */
[----:B------:R4:W1:Y:S04]  /*6930*/  @P0 LDS.128 R60, [R4+0x10] ;  /* 0x00001000043c0984 */ /* 0x0008680000000c00 */
[----:B------:R4:W1:Y:S02]  /*6940*/  @P0 LDS.128 R76, [R0+0x10] ;  /* 0x00001000004c0984 */ /* 0x0008640000000c00 */
.L_x_104:
[----:B------:R-:W-:Y:S05]  /*6950*/  BSYNC B1 ;  /* 0x0000000000017941 */ /* 0x000fea0003800000 */
.L_x_103:
[----:B--2-4-:R-:W-:Y:S05]  /*6960*/  VIADD R0, R48, 0x20 ;  /* 0x0000002030007836 */ /* 0x014fea0000000000 */
[----:B------:R-:W-:Y:S04]  /*6970*/  SHF.R.U32.HI R0, RZ, 0x15, R0 ;  /* 0x00000015ff007819 */ /* 0x000fe80000011600 */
[----:B------:R-:W-:Y:S11]  /*6980*/  LOP3.LUT P0, RZ, R0, 0x3, R92, 0x48, !PT ;  /* 0x0000000300ff7812 */ /* 0x000ff6000780485c */
[----:B------:R-:W-:Y:S02]  /*6990*/  @!UPT UIADD3 URZ, UPT, UPT, URZ, URZ, URZ ;  /* 0x000000fffffff290 */ /* 0x000fe4000fffe0ff */
[----:B------:R-:W-:Y:S05]  /*69a0*/  @!P0 BRA `(.L_x_108) ;  /* 0x0000000000408947 */ /* 0x000fea0003800000 */
[----:B------:R-:W2:Y:S01]  /*69b0*/  LDCU.64 UR8, c[0x4][0x70] ;  /* 0x01000e00ff0877ac */ /* 0x000ea20008000a00 */
[----:B------:R-:W-:Y:S01]  /*69c0*/  MOV R3, 0x0 ;  /* 0x0000000000037802 */ /* 0x000fe20000000f00 */
[----:B------:R-:W-:Y:S02]  /*69d0*/  HFMA2 R12, -RZ, RZ, 0, 5.9604644775390625e-08 ;  /* 0x00000001ff0c7431 */ /* 0x000fe400000001ff */
[----:B-1----:R-:W-:Y:S02]  /*69e0*/  IMAD.MOV.U32 R8, RZ, RZ, 0x192 ;  /* 0x00000192ff087424 */ /* 0x002fe400078e00ff */
[----:B------:R-:W-:Y:S01]  /*69f0*/  IMAD.MOV.U32 R13, RZ, RZ, RZ ;  /* 0x000000ffff0d7224 */ /* 0x000fe200078e00ff */
[----:B------:R-:W1:Y:S01]  /*6a00*/  LDCU.64 UR6, c[0x4][0x78] ;  /* 0x01000f00ff0677ac */ /* 0x000e620008000a00 */
[----:B------:R-:W4:Y:S01]  /*6a10*/  LDC.64 R2, c[0x4][R3] ;  /* 0x0100000003027b82 */ /* 0x000f220000000a00 */
[----:B------:R-:W5:Y:S01]  /*6a20*/  LDCU.64 UR4, c[0x4][0x10] ;  /* 0x01000200ff0477ac */ /* 0x000f620008000a00 */
[----:B--2---:R-:W-:Y:S01]  /*6a30*/  MOV R5, UR9 ;  /* 0x0000000900057c02 */ /* 0x004fe20008000f00 */
[----:B------:R-:W-:Y:S01]  /*6a40*/  IMAD.U32 R4, RZ, RZ, UR8 ;  /* 0x00000008ff047e24 */ /* 0x000fe2000f8e00ff */
[----:B-1----:R-:W-:Y:S01]  /*6a50*/  MOV R7, UR7 ;  /* 0x0000000700077c02 */ /* 0x002fe20008000f00 */
[----:B------:R-:W-:Y:S01]  /*6a60*/  IMAD.U32 R6, RZ, RZ, UR6 ;  /* 0x00000006ff067e24 */ /* 0x000fe2000f8e00ff */
[----:B-----5:R-:W-:Y:S01]  /*6a70*/  MOV R11, UR5 ;  /* 0x00000005000b7c02 */ /* 0x020fe20008000f00 */
[----:B------:R-:W-:Y:S02]  /*6a80*/  IMAD.U32 R10, RZ, RZ, UR4 ;  /* 0x00000004ff0a7e24 */ /* 0x000fe4000f8e00ff */
[----:B------:R-:W-:Y:S07]  /*6a90*/  LEPC R20, `(.L_x_108) ;  /* 0x000000001014794e */ /* 0x000fee0000000000 */
[----:B---34-:R-:W-:Y:S05]  /*6aa0*/  CALL.ABS.NOINC R2 ;  /* 0x0000000002007343 */ /* 0x018fea0003c00000 */
.L_x_108:
[----:B------:R-:W-:Y:S01]  /*6ab0*/  ISETP.NE.AND P0, PT, R100, RZ, PT ;  /* 0x000000ff6400720c */ /* 0x000fe20003f05270 */
[----:B------:R-:W-:Y:S05]  /*6ac0*/  WARPSYNC.ALL ;  /* 0x0000000000007948 */ /* 0x000fea0003800000 */
[----:B------:R-:W-:Y:S01]  /*6ad0*/  R2UR UR4, R48 ;  /* 0x00000000300472ca */ /* 0x000fe200000e0000 */
[----:B------:R-:W-:Y:S01]  /*6ae0*/  USHF.L.U32 UR8, UR43, 0xd, URZ ;  /* 0x0000000d2b087899 */ /* 0x000fe200080006ff */
[----:B------:R-:W-:Y:S01]  /*6af0*/  R2UR UR5, R73 ;  /* 0x00000000490572ca */ /* 0x000fe200000e0000 */
[----:B------:R-:W-:Y:S01]  /*6b00*/  BSSY.RECONVERGENT B0, `(.L_x_109) ;  /* 0x000008e000007945 */ /* 0x000fe20003800200 */
[C---:B-1----:R-:W-:Y:S02]  /*6b10*/  SHF.L.U32 R0, R56.reuse, 0x10, RZ ;  /* 0x0000001038007819 */ /* 0x042fe400000006ff */
[----:B------:R-:W-:Y:S02]  /*6b20*/  LOP3.LUT R2, R56, 0xffff0000, RZ, 0xc0, !PT ;  /* 0xffff000038027812 */ /* 0x000fe400078ec0ff */
[C---:B------:R-:W-:Y:S02]  /*6b30*/  SHF.L.U32 R3, R57.reuse, 0x10, RZ ;  /* 0x0000001039037819 */ /* 0x040fe400000006ff */
[----:B------:R-:W-:Y:S02]  /*6b40*/  LOP3.LUT R48, R57, 0xffff0000, RZ, 0xc0, !PT ;  /* 0xffff000039307812 */ /* 0x000fe400078ec0ff */
[C---:B------:R-:W-:Y:S01]  /*6b50*/  SHF.L.U32 R50, R58.reuse, 0x10, RZ ;  /* 0x000000103a327819 */ /* 0x040fe200000006ff */
[----:B------:R-:W1:Y:S01]  /*6b60*/  LDTM.x32 R4, tmem[UR4+0x20] ;  /* 0x00002004000479ee */ /* 0x000e6200082c0000 */
[----:B------:R-:W-:Y:S01]  /*6b70*/  LOP3.LUT R51, R58, 0xffff0000, RZ, 0xc0, !PT ;  /* 0xffff00003a337812 */ /* 0x000fe200078ec0ff */
[----:B------:R-:W-:Y:S01]  /*6b80*/  NOP ;  /* 0x0000000000007918 */ /* 0x000fe20000000000 */
[C---:B------:R-:W-:Y:S01]  /*6b90*/  SHF.L.U32 R52, R59.reuse, 0x10, RZ ;  /* 0x000000103b347819 */ /* 0x040fe200000006ff */
[----:B------:R-:W-:Y:S01]  /*6ba0*/  UIADD3 UR5, UPT, UPT, UR5, 0x100, URZ ;  /* 0x0000010005057890 */ /* 0x000fe2000fffe0ff */
[----:B------:R-:W-:Y:S02]  /*6bb0*/  LOP3.LUT R53, R59, 0xffff0000, RZ, 0xc0, !PT ;  /* 0xffff00003b357812 */ /* 0x000fe400078ec0ff */
[C---:B------:R-:W-:Y:S01]  /*6bc0*/  SHF.L.U32 R54, R60.reuse, 0x10, RZ ;  /* 0x000000103c367819 */ /* 0x040fe200000006ff */
[----:B------:R-:W-:Y:S01]  /*6bd0*/  UPRMT UR5, UR37, 0x654, UR5 ;  /* 0x0000065425057896 */ /* 0x000fe20008000005 */
[----:B------:R-:W-:Y:S02]  /*6be0*/  LOP3.LUT R55, R60, 0xffff0000, RZ, 0xc0, !PT ;  /* 0xffff00003c377812 */ /* 0x000fe400078ec0ff */
[C---:B------:R-:W-:Y:S02]  /*6bf0*/  SHF.L.U32 R56, R61.reuse, 0x10, RZ ;  /* 0x000000103d387819 */ /* 0x040fe400000006ff */
[----:B------:R-:W-:Y:S02]  /*6c00*/  LOP3.LUT R57, R61, 0xffff0000, RZ, 0xc0, !PT ;  /* 0xffff00003d397812 */ /* 0x000fe400078ec0ff */
[C---:B------:R-:W-:Y:S02]  /*6c10*/  SHF.L.U32 R58, R62.reuse, 0x10, RZ ;  /* 0x000000103e3a7819 */ /* 0x040fe400000006ff */
[----:B------:R-:W-:Y:S01]  /*6c20*/  LOP3.LUT R59, R62, 0xffff0000, RZ, 0xc0, !PT ;  /* 0xffff00003e3b7812 */ /* 0x000fe200078ec0ff */
[----:B-1----:R-:W-:Y:S01]  /*6c30*/  SYNCS.ARRIVE.TRANS64.RED.A1T0 RZ, [UR5], RZ ;  /* 0x000000ffffff79a7 */ /* 0x002fe20008100405 */
[C---:B------:R-:W-:Y:S02]  /*6c40*/  SHF.L.U32 R60, R63.reuse, 0x10, RZ ;  /* 0x000000103f3c7819 */ /* 0x040fe400000006ff */
[----:B------:R-:W-:Y:S02]  /*6c50*/  LOP3.LUT R61, R63, 0xffff0000, RZ, 0xc0, !PT ;  /* 0xffff00003f3d7812 */ /* 0x000fe400078ec0ff */
[C---:B------:R-:W-:Y:S01]  /*6c60*/  SHF.L.U32 R62, R68.reuse, 0x10, RZ ;  /* 0x00000010443e7819 */ /* 0x040fe200000006ff */
[C---:B------:R-:W-:Y:S01]  /*6c70*/  FMUL R4, R47.reuse, R4 ;  /* 0x000000042f047220 */ /* 0x040fe20000400000 */
[----:B------:R-:W-:Y:S01]  /*6c80*/  LOP3.LUT R63, R68, 0xffff0000, RZ, 0xc0, !PT ;  /* 0xffff0000443f7812 */ /* 0x000fe200078ec0ff */
[----:B------:R-:W-:Y:S01]  /*6c90*/  FMUL R5, R47, R5 ;  /* 0x000000052f057220 */ /* 0x000fe20000400000 */
[----:B---3--:R-:W-:Y:S01]  /*6ca0*/  SHF.L.U32 R64, R69, 0x10, RZ ;  /* 0x0000001045407819 */ /* 0x008fe200000006ff */
[----:B------:R-:W-:Y:S01]  /*6cb0*/  FMUL R6, R47, R6 ;  /* 0x000000062f067220 */ /* 0x000fe20000400000 */
[----:B------:R-:W-:Y:S01]  /*6cc0*/  LOP3.LUT R65, R69, 0xffff0000, RZ, 0xc0, !PT ;  /* 0xffff000045417812 */ /* 0x000fe200078ec0ff */
[----:B------:R-:W-:Y:S01]  /*6cd0*/  FMUL R7, R47, R7 ;  /* 0x000000072f077220 */ /* 0x000fe20000400000 */
[----:B------:R-:W-:Y:S01]  /*6ce0*/  SHF.L.U32 R66, R70, 0x10, RZ ;  /* 0x0000001046427819 */ /* 0x000fe200000006ff */
[----:B------:R-:W-:Y:S01]  /*6cf0*/  FFMA R4, R49, R0, R4 ;  /* 0x0000000031047223 */ /* 0x000fe20000000004 */
[C---:B------:R-:W-:Y:S01]  /*6d00*/  SHF.L.U32 R74, R78.reuse, 0x10, RZ ;  /* 0x000000104e4a7819 */ /* 0x040fe200000006ff */
[----:B------:R-:W-:Y:S01]  /*6d10*/  FMUL R8, R47, R8 ;  /* 0x000000082f087220 */ /* 0x000fe20000400000 */
[----:B------:R-:W-:Y:S01]  /*6d20*/  LOP3.LUT R75, R78, 0xffff0000, RZ, 0xc0, !PT ;  /* 0xffff00004e4b7812 */ /* 0x000fe200078ec0ff */
[C---:B------:R-:W-:Y:S01]  /*6d30*/  FFMA R5, R49.reuse, R2, R5 ;  /* 0x0000000231057223 */ /* 0x040fe20000000005 */
[----:B------:R-:W-:Y:S01]  /*6d40*/  LOP3.LUT R67, R70, 0xffff0000, RZ, 0xc0, !PT ;  /* 0xffff000046437812 */ /* 0x000fe200078ec0ff */
[C---:B------:R-:W-:Y:S01]  /*6d50*/  FFMA R6, R49.reuse, R3, R6 ;  /* 0x0000000331067223 */ /* 0x040fe20000000006 */
[----:B------:R-:W-:Y:S01]  /*6d60*/  FFMA R7, R49, R48, R7 ;  /* 0x0000003031077223 */ /* 0x000fe20000000007 */
[----:B------:R-:W-:Y:S01]  /*6d70*/  IADD3 R78, PT, PT, R99, UR8, RZ ;  /* 0x00000008634e7c10 */ /* 0x000fe2000fffe0ff */
[----:B------:R-:W-:Y:S01]  /*6d80*/  FFMA R8, R49, R50, R8 ;  /* 0x0000003231087223 */ /* 0x000fe20000000008 */
[----:B------:R-:W-:Y:S01]  /*6d90*/  F2FP.BF16.F32.PACK_AB R4, R5, R4 ;  /* 0x000000040504723e */ /* 0x000fe200000010ff */
[----:B------:R-:W-:Y:S01]  /*6da0*/  FMUL R9, R47, R9 ;  /* 0x000000092f097220 */ /* 0x000fe20000400000 */
[----:B------:R-:W-:Y:S01]  /*6db0*/  F2FP.BF16.F32.PACK_AB R5, R7, R6 ;  /* 0x000000060705723e */ /* 0x000fe200000010ff */
[----:B------:R-:W-:Y:S01]  /*6dc0*/  FMUL R0, R47, R10 ;  /* 0x0000000a2f007220 */ /* 0x000fe20000400000 */
[-C--:B------:R-:W-:Y:S01]  /*6dd0*/  IADD3 R106, PT, PT, R106, R78.reuse, RZ ;  /* 0x0000004e6a6a7210 */ /* 0x080fe20007ffe0ff */
[----:B------:R-:W-:Y:S01]  /*6de0*/  FFMA R9, R49, R51, R9 ;  /* 0x0000003331097223 */ /* 0x000fe20000000009 */
[----:B------:R-:W-:Y:S01]  /*6df0*/  IADD3 R105, PT, PT, R105, R78, RZ ;  /* 0x0000004e69697210 */ /* 0x000fe20007ffe0ff */
[----:B------:R-:W-:Y:S01]  /*6e00*/  FFMA R0, R49, R52, R0 ;  /* 0x0000003431007223 */ /* 0x000fe20000000000 */
[C---:B------:R-:W-:Y:S01]  /*6e10*/  FMUL R2, R47.reuse, R11 ;  /* 0x0000000b2f027220 */ /* 0x040fe20000400000 */
[----:B------:R-:W-:Y:S01]  /*6e20*/  FMUL R3, R47, R12 ;  /* 0x0000000c2f037220 */ /* 0x000fe20000400000 */
[----:B------:R-:W-:Y:S01]  /*6e30*/  F2FP.BF16.F32.PACK_AB R6, R9, R8 ;  /* 0x000000080906723e */ /* 0x000fe200000010ff */
[----:B------:R-:W-:Y:S01]  /*6e40*/  FMUL R10, R47, R13 ;  /* 0x0000000d2f0a7220 */ /* 0x000fe20000400000 */
[C---:B------:R-:W-:Y:S01]  /*6e50*/  FFMA R2, R49.reuse, R53, R2 ;  /* 0x0000003531027223 */ /* 0x040fe20000000002 */
[----:B------:R-:W-:Y:S01]  /*6e60*/  FFMA R3, R49, R54, R3 ;  /* 0x0000003631037223 */ /* 0x000fe20000000003 */
[----:B------:R-:W-:Y:S01]  /*6e70*/  FMUL R11, R47, R14 ;  /* 0x0000000e2f0b7220 */ /* 0x000fe20000400000 */
[----:B------:R-:W-:Y:S01]  /*6e80*/  FFMA R10, R49, R55, R10 ;  /* 0x00000037310a7223 */ /* 0x000fe2000000000a */
[C---:B------:R-:W-:Y:S01]  /*6e90*/  FMUL R15, R47.reuse, R15 ;  /* 0x0000000f2f0f7220 */ /* 0x040fe20000400000 */
[C---:B------:R-:W-:Y:S01]  /*6ea0*/  FMUL R12, R47.reuse, R16 ;  /* 0x000000102f0c7220 */ /* 0x040fe20000400000 */
[----:B------:R-:W-:Y:S01]  /*6eb0*/  FMUL R13, R47, R17 ;  /* 0x000000112f0d7220 */ /* 0x000fe20000400000 */
[----:B------:R-:W-:Y:S01]  /*6ec0*/  FFMA R11, R49, R56, R11 ;  /* 0x00000038310b7223 */ /* 0x000fe2000000000b */
[----:B------:R-:W-:Y:S01]  /*6ed0*/  FMUL R14, R47, R18 ;  /* 0x000000122f0e7220 */ /* 0x000fe20000400000 */
[----:B------:R-:W-:Y:S01]  /*6ee0*/  FFMA R15, R49, R57, R15 ;  /* 0x00000039310f7223 */ /* 0x000fe2000000000f */
[----:B------:R-:W-:Y:S01]  /*6ef0*/  FMUL R19, R47, R19 ;  /* 0x000000132f137220 */ /* 0x000fe20000400000 */
[----:B------:R-:W-:Y:S01]  /*6f00*/  F2FP.BF16.F32.PACK_AB R7, R2, R0 ;  /* 0x000000000207723e */ /* 0x000fe200000010ff */
[----:B------:R-:W-:Y:S01]  /*6f10*/  FFMA R12, R49, R58, R12 ;  /* 0x0000003a310c7223 */ /* 0x000fe2000000000c */
[----:B------:R-:W-:Y:S01]  /*6f20*/  FMUL R16, R47, R20 ;  /* 0x000000142f107220 */ /* 0x000fe20000400000 */
[----:B------:R-:W-:Y:S01]  /*6f30*/  FFMA R13, R49, R59, R13 ;  /* 0x0000003b310d7223 */ /* 0x000fe2000000000d */
[----:B------:R-:W-:Y:S01]  /*6f40*/  FMUL R17, R47, R21 ;  /* 0x000000152f117220 */ /* 0x000fe20000400000 */
[----:B------:R1:W-:Y:S01]  /*6f50*/  STS.128 [R99+UR8], R4 ;  /* 0x0000000463007988 */ /* 0x0003e20008000c08 */
[----:B------:R-:W-:Y:S01]  /*6f60*/  SHF.L.U32 R68, R71, 0x10, RZ ;  /* 0x0000001047447819 */ /* 0x000fe200000006ff */
[----:B------:R-:W-:Y:S01]  /*6f70*/  FFMA R14, R49, R60, R14 ;  /* 0x0000003c310e7223 */ /* 0x000fe2000000000e */
[----:B------:R-:W-:Y:S01]  /*6f80*/  LOP3.LUT R69, R71, 0xffff0000, RZ, 0xc0, !PT ;  /* 0xffff000047457812 */ /* 0x000fe200078ec0ff */
[----:B------:R-:W-:Y:S01]  /*6f90*/  FMUL R18, R47, R22 ;  /* 0x000000162f127220 */ /* 0x000fe20000400000 */
[----:B------:R-:W-:Y:S01]  /*6fa0*/  SHF.L.U32 R70, R76, 0x10, RZ ;  /* 0x000000104c467819 */ /* 0x000fe200000006ff */
[----:B------:R-:W-:Y:S01]  /*6fb0*/  FFMA R19, R49, R61, R19 ;  /* 0x0000003d31137223 */ /* 0x000fe20000000013 */
[----:B------:R-:W-:Y:S01]  /*6fc0*/  FMUL R23, R47, R23 ;  /* 0x000000172f177220 */ /* 0x000fe20000400000 */
[----:B------:R-:W-:Y:S01]  /*6fd0*/  FFMA R16, R49, R62, R16 ;  /* 0x0000003e31107223 */ /* 0x000fe20000000010 */
[----:B------:R-:W-:Y:S01]  /*6fe0*/  FMUL R20, R47, R24 ;  /* 0x000000182f147220 */ /* 0x000fe20000400000 */
[----:B------:R-:W-:Y:S01]  /*6ff0*/  FFMA R17, R49, R63, R17 ;  /* 0x0000003f31117223 */ /* 0x000fe20000000011 */
[----:B------:R-:W-:Y:S01]  /*7000*/  FMUL R21, R47, R25 ;  /* 0x000000192f157220 */ /* 0x000fe20000400000 */
[----:B------:R-:W-:Y:S01]  /*7010*/  FFMA R18, R49, R64, R18 ;  /* 0x0000004031127223 */ /* 0x000fe20000000012 */
[----:B------:R-:W-:Y:S01]  /*7020*/  FMUL R22, R47, R26 ;  /* 0x0000001a2f167220 */ /* 0x000fe20000400000 */
[----:B------:R-:W-:Y:S01]  /*7030*/  F2FP.BF16.F32.PACK_AB R8, R10, R3 ;  /* 0x000000030a08723e */ /* 0x000fe200000010ff */
[----:B------:R-:W-:Y:S01]  /*7040*/  FFMA R23, R49, R65, R23 ;  /* 0x0000004131177223 */ /* 0x000fe20000000017 */
[----:B------:R-:W-:Y:S01]  /*7050*/  F2FP.BF16.F32.PACK_AB R9, R15, R11 ;  /* 0x0000000b0f09723e */ /* 0x000fe200000010ff */
[----:B------:R-:W-:Y:S01]  /*7060*/  FMUL R27, R47, R27 ;  /* 0x0000001b2f1b7220 */ /* 0x000fe20000400000 */
[----:B------:R-:W-:Y:S01]  /*7070*/  F2FP.BF16.F32.PACK_AB R10, R13, R12 ;  /* 0x0000000c0d0a723e */ /* 0x000fe200000010ff */
[----:B------:R-:W-:Y:S01]  /*7080*/  FFMA R20, R49, R66, R20 ;  /* 0x0000004231147223 */ /* 0x000fe20000000014 */
[----:B------:R-:W-:Y:S01]  /*7090*/  F2FP.BF16.F32.PACK_AB R11, R19, R14 ;  /* 0x0000000e130b723e */ /* 0x000fe200000010ff */
[----:B------:R-:W-:Y:S01]  /*70a0*/  FMUL R24, R47, R28 ;  /* 0x0000001c2f187220 */ /* 0x000fe20000400000 */
[----:B------:R-:W-:Y:S01]  /*70b0*/  LOP3.LUT R71, R76, 0xffff0000, RZ, 0xc0, !PT ;  /* 0xffff00004c477812 */ /* 0x000fe200078ec0ff */
[----:B------:R-:W-:Y:S01]  /*70c0*/  FFMA R21, R49, R67, R21 ;  /* 0x0000004331157223 */ /* 0x000fe20000000015 */
[----:B------:R-:W-:Y:S01]  /*70d0*/  SHF.L.U32 R72, R77, 0x10, RZ ;  /* 0x000000104d487819 */ /* 0x000fe200000006ff */
[----:B------:R1:W-:Y:S01]  /*70e0*/  STS.128 [R106+0x10], R8 ;  /* 0x000010086a007388 */ /* 0x0003e20000000c00 */
[----:B------:R-:W-:Y:S01]  /*70f0*/  FMUL R25, R47, R29 ;  /* 0x0000001d2f197220 */ /* 0x000fe20000400000 */
[----:B------:R-:W-:Y:S01]  /*7100*/  FFMA R22, R49, R68, R22 ;  /* 0x0000004431167223 */ /* 0x000fe20000000016 */
[----:B------:R-:W-:Y:S01]  /*7110*/  LOP3.LUT R73, R77, 0xffff0000, RZ, 0xc0, !PT ;  /* 0xffff00004d497812 */ /* 0x000fe200078ec0ff */
[----:B------:R-:W-:Y:S01]  /*7120*/  FMUL R26, R47, R30 ;  /* 0x0000001e2f1a7220 */ /* 0x000fe20000400000 */
[----:B------:R-:W-:Y:S01]  /*7130*/  FFMA R27, R49, R69, R27 ;  /* 0x00000045311b7223 */ /* 0x000fe2000000001b */
[----:B------:R-:W-:Y:S01]  /*7140*/  FMUL R31, R47, R31 ;  /* 0x0000001f2f1f7220 */ /* 0x000fe20000400000 */
[----:B------:R-:W-:Y:S01]  /*7150*/  FFMA R24, R49, R70, R24 ;  /* 0x0000004631187223 */ /* 0x000fe20000000018 */
[----:B------:R-:W-:Y:S01]  /*7160*/  FMUL R28, R47, R32 ;  /* 0x000000202f1c7220 */ /* 0x000fe20000400000 */
[----:B------:R-:W-:Y:S01]  /*7170*/  FFMA R25, R49, R71, R25 ;  /* 0x0000004731197223 */ /* 0x000fe20000000019 */
[----:B------:R-:W-:Y:S01]  /*7180*/  SHF.L.U32 R76, R79, 0x10, RZ ;  /* 0x000000104f4c7819 */ /* 0x000fe200000006ff */
[----:B------:R-:W-:Y:S01]  /*7190*/  FMUL R29, R47, R33 ;  /* 0x000000212f1d7220 */ /* 0x000fe20000400000 */
[----:B------:R-:W-:Y:S01]  /*71a0*/  F2FP.BF16.F32.PACK_AB R16, R17, R16 ;  /* 0x000000101110723e */ /* 0x000fe200000010ff */
[----:B------:R-:W-:Y:S01]  /*71b0*/  FFMA R26, R49, R72, R26 ;  /* 0x00000048311a7223 */ /* 0x000fe2000000001a */
[----:B------:R-:W-:Y:S01]  /*71c0*/  LOP3.LUT R77, R79, 0xffff0000, RZ, 0xc0, !PT ;  /* 0xffff00004f4d7812 */ /* 0x000fe200078ec0ff */
[----:B------:R-:W-:Y:S01]  /*71d0*/  FMUL R30, R47, R34 ;  /* 0x000000222f1e7220 */ /* 0x000fe20000400000 */
[----:B------:R-:W-:Y:S01]  /*71e0*/  F2FP.BF16.F32.PACK_AB R17, R23, R18 ;  /* 0x000000121711723e */ /* 0x000fe200000010ff */
[----:B------:R-:W-:Y:S01]  /*71f0*/  FFMA R31, R49, R73, R31 ;  /* 0x00000049311f7223 */ /* 0x000fe2000000001f */
[----:B------:R-:W-:Y:S01]  /*7200*/  FMUL R35, R47, R35 ;  /* 0x000000232f237220 */ /* 0x000fe20000400000 */
[----:B------:R-:W-:Y:S01]  /*7210*/  F2FP.BF16.F32.PACK_AB R18, R21, R20 ;  /* 0x000000141512723e */ /* 0x000fe200000010ff */
[----:B------:R-:W-:Y:S01]  /*7220*/  FFMA R28, R49, R74, R28 ;  /* 0x0000004a311c7223 */ /* 0x000fe2000000001c */
[----:B------:R-:W-:Y:S01]  /*7230*/  F2FP.BF16.F32.PACK_AB R19, R27, R22 ;  /* 0x000000161b13723e */ /* 0x000fe200000010ff */
[C---:B------:R-:W-:Y:S01]  /*7240*/  FFMA R29, R49.reuse, R75, R29 ;  /* 0x0000004b311d7223 */ /* 0x040fe2000000001d */
[C---:B------:R-:W-:Y:S01]  /*7250*/  FFMA R30, R49.reuse, R76, R30 ;  /* 0x0000004c311e7223 */ /* 0x040fe2000000001e */
[----:B------:R-:W-:Y:S01]  /*7260*/  FFMA R35, R49, R77, R35 ;  /* 0x0000004d31237223 */ /* 0x000fe20000000023 */
[----:B------:R-:W-:Y:S01]  /*7270*/  F2FP.BF16.F32.PACK_AB R24, R25, R24 ;  /* 0x000000181918723e */ /* 0x000fe200000010ff */
[----:B------:R1:W-:Y:S01]  /*7280*/  STS.128 [R105+0x20], R16 ;  /* 0x0000201069007388 */ /* 0x0003e20000000c00 */
[----:B------:R-:W-:Y:S02]  /*7290*/  F2FP.BF16.F32.PACK_AB R25, R31, R26 ;  /* 0x0000001a1f19723e */ /* 0x000fe400000010ff */
[----:B------:R-:W-:Y:S02]  /*72a0*/  F2FP.BF16.F32.PACK_AB R26, R29, R28 ;  /* 0x0000001c1d1a723e */ /* 0x000fe400000010ff */
[----:B------:R-:W-:Y:S02]  /*72b0*/  F2FP.BF16.F32.PACK_AB R27, R35, R30 ;  /* 0x0000001e231b723e */ /* 0x000fe400000010ff */
[----:B------:R-:W-:Y:S05]  /*72c0*/  IADD3 R0, PT, PT, R98, R106, RZ ;  /* 0x0000006a62007210 */ /* 0x000fea0007ffe0ff */
        /* <DEDUP_REMOVED lines=9> */
[----:B------:R-:W-:Y:S02]  /*7360*/  UIADD3 UR10, UP0, UPT, UR54, 0x680, URZ ;  /* 0x00000680360a7890 */ /* 0x000fe4000ff1e0ff */
[----:B------:R-:W-:Y:S02]  /*7370*/  UIADD3 UR5, UPT, UPT, UR41, 0x20, URZ ;  /* 0x0000002029057890 */ /* 0x000fe4000fffe0ff */
[----:B------:R-:W-:Y:S02]  /*7380*/  UIADD3 UR4, UPT, UPT, UR48, 0x200, UR8 ;  /* 0x0000020030047890 */ /* 0x000fe4000fffe008 */
[----:B------:R-:W-:Y:S01]  /*7390*/  UIADD3.X UR11, UPT, UPT, URZ, UR55, URZ, UP0, !UPT ;  /* 0x00000037ff0b7290 */ /* 0x000fe200087fe4ff */
[----:B------:R-:W-:Y:S01]  /*73a0*/  UMOV UR6, UR42 ;  /* 0x0000002a00067c82 */ /* 0x000fe20008000000 */
[----:B------:R-:W-:Y:S07]  /*73b0*/  UMOV UR7, UR36 ;  /* 0x0000002400077c82 */ /* 0x000fee0008000000 */
[----:B------:R2:W-:Y:S02]  /*73c0*/  UTMASTG.3D [UR4], [UR10] ;  /* 0x000000040a0073b5 */ /* 0x0005e40008010000 */
[----:B--2---:R0:W-:Y:S02]  /*73d0*/  UTMACMDFLUSH ;  /* 0x00000000000079b7 */ /* 0x0041e40000000000 */
.L_x_110:
[----:B------:R-:W-:Y:S05]  /*73e0*/  BSYNC.RECONVERGENT B0 ;  /* 0x0000000000007941 */ /* 0x000fea0003800200 */
.L_x_109:
[----:B------:R-:W-:Y:S01]  /*73f0*/  UIADD3 UR43, UPT, UPT, UR43, 0x1, URZ ;  /* 0x000000012b2b7890 */ /* 0x000fe2000fffe0ff */
[----:B------:R-:W-:Y:S03]  /*7400*/  BSSY.RECONVERGENT B0, `(.L_x_111) ;  /* 0x0000008000007945 */ /* 0x000fe60003800200 */
[----:B------:R-:W-:Y:S04]  /*7410*/  UISETP.NE.AND UP0, UPT, UR43, 0x3, UPT ;  /* 0x000000032b00788c */ /* 0x000fe8000bf05270 */
[----:B------:R-:W-:Y:S02]  /*7420*/  UISETP.EQ.XOR UP1, UPT, UR40, 0x3, !UP0 ;  /* 0x000000032800788c */ /* 0x000fe4000c722a70 */
[----:B------:R-:W-:Y:S02]  /*7430*/  USEL UR56, UR43, URZ, UP0 ;  /* 0x000000ff2b387287 */ /* 0x000fe40008000000 */
[----:B------:R-:W-:Y:S04]  /*7440*/  USEL UR4, URZ, 0x1, !UP1 ;  /* 0x00000001ff047887 */ /* 0x000fe8000c800000 */
[----:B------:R-:W-:Y:S01]  /*7450*/  ULOP3.LUT UR51, UR51, UR4, URZ, 0x3c, !UPT ;  /* 0x0000000433337292 */ /* 0x000fe2000f8e3cff */
[----:B------:R-:W-:Y:S11]  /*7460*/  @P0 BRA `(.L_x_112) ;  /* 0x0000000000040947 */ /* 0x000ff60003800000 */
[----:B------:R-:W-:Y:S04]  /*7470*/  DEPBAR.LE SB0, 0x1 ;  /* 0x000080400000791a */ /* 0x000fe80000000000 */
.L_x_112:
[----:B------:R-:W-:Y:S05]  /*7480*/  BSYNC.RECONVERGENT B0 ;  /* 0x0000000000007941 */ /* 0x000fea0003800200 */
.L_x_111:
[----:B------:R-:W-:Y:S01]  /*7490*/  BAR.SYNC.DEFER_BLOCKING 0x1, 0x80 ;  /* 0x0042000000007b1d */ /* 0x000fe20000010000 */
[----:B------:R-:W-:Y:S01]  /*74a0*/  UISETP.NE.AND UP0, UPT, UR50, -0x2, UPT ;  /* 0xfffffffe3200788c */ /* 0x000fe2000bf05270 */
[----:B------:R-:W-:Y:S08]  /*74b0*/  IADD3 R45, PT, PT, R45, 0x1, RZ ;  /* 0x000000012d2d7810 */ /* 0x000ff00007ffe0ff */
[----:B------:R-:W-:Y:S05]  /*74c0*/  BRA.U !UP0, `(.L_x_113) ;  /* 0x0000000108287547 */ /* 0x000fea000b800000 */
[----:B------:R-:W-:Y:S01]  /*74d0*/  ISETP.NE.AND P0, PT, R104, RZ, PT ;  /* 0x000000ff6800720c */ /* 0x000fe20003f05270 */
[----:B------:R-:W-:Y:S01]  /*74e0*/  IMAD.U32 R2, RZ, RZ, UR49 ;  /* 0x00000031ff027e24 */ /* 0x000fe2000f8e00ff */
[----:B------:R-:W-:Y:S01]  /*74f0*/  UIADD3 UR49, UPT, UPT, UR49, 0x1, URZ ;  /* 0x0000000131317890 */ /* 0x000fe2000fffe0ff */
[----:B-1----:R-:W-:Y:S03]  /*7500*/  IMAD.U32 R0, RZ, RZ, UR37 ;  /* 0x00000025ff007e24 */ /* 0x002fe6000f8e00ff */
[----:B------:R-:W-:Y:S04]  /*7510*/  UISETP.NE.AND UP0, UPT, UR49, 0x3, UPT ;  /* 0x000000033100788c */ /* 0x000fe8000bf05270 */
[----:B------:R-:W-:Y:S03]  /*7520*/  USEL UR49, UR49, URZ, UP0 ;  /* 0x000000ff31317287 */ /* 0x000fe60008000000 */
[----:B------:R-:W-:Y:S05]  /*7530*/  @P0 LEA R2, R2, UR48, 0x3 ;  /* 0x0000003002020c11 */ /* 0x000fea000f8e18ff */
[----:B------:R-:W-:Y:S05]  /*7540*/  @P0 VIADD R2, R2, 0x98 ;  /* 0x0000009802020836 */ /* 0x000fea0000000000 */
[----:B------:R-:W-:Y:S04]  /*7550*/  @P0 PRMT R0, R0, 0x654, R2 ;  /* 0x0000065400000816 */ /* 0x000fe80000000002 */
[----:B------:R2:W-:Y:S03]  /*7560*/  @P0 SYNCS.ARRIVE.TRANS64.RED.A1T0 RZ, [R0+URZ], RZ ;  /* 0x000000ff00ff09a7 */ /* 0x0005e600081004ff */
.L_x_113:
[----:B------:R-:W-:Y:S01]  /*7570*/  ISETP.NE.AND P2, PT, R101, RZ, PT ;  /* 0x000000ff6500720c */ /* 0x000fe20003f45270 */
[----:B------:R-:W-:Y:S01]  /*7580*/  UIADD3 UR50, UPT, UPT, UR50, 0x2, URZ ;  /* 0x0000000232327890 */ /* 0x000fe2000fffe0ff */
[----:B------:R-:W-:Y:S01]  /*7590*/  ISETP.NE.AND P0, PT, R103, 0x2, PT ;  /* 0x000000026700780c */ /* 0x000fe20003f05270 */
[----:B------:R-:W-:Y:S01]  /*75a0*/  IMAD.IADD R14, R43, 0x1, R86 ;  /* 0x000000012b0e7824 */ /* 0x000fe200078e0256 */
[----:B------:R-:W-:Y:S01]  /*75b0*/  ISETP.NE.AND P1, PT, R45, 0x4, PT ;  /* 0x000000042d00780c */ /* 0x000fe20003f25270 */
[----:B------:R-:W-:Y:S01]  /*75c0*/  IMAD.IADD R15, R44, 0x1, R87 ;  /* 0x000000012c0f7824 */ /* 0x000fe200078e0257 */
[----:B------:R-:W-:Y:S02]  /*75d0*/  SEL R2, RZ, 0x1, P0 ;  /* 0x00000001ff027807 */ /* 0x000fe40000000000 */
[----:B-12---:R-:W-:Y:S02]  /*75e0*/  SEL R0, RZ, 0x1, P1 ;  /* 0x00000001ff007807 */ /* 0x006fe40000800000 */
[----:B------:R-:W-:Y:S02]  /*75f0*/  LOP3.LUT R96, R96, R2, RZ, 0x3c, !PT ;  /* 0x0000000260607212 */ /* 0x000fe400078e3cff */
[----:B------:R-:W-:Y:S02]  /*7600*/  LOP3.LUT R97, R97, R0, RZ, 0x3c, !PT ;  /* 0x0000000061617212 */ /* 0x000fe400078e3cff */
[----:B------:R-:W-:Y:S02]  /*7610*/  @P2 R2UR UR36, R95 ;  /* 0x000000005f2422ca */ /* 0x000fe400000e0000 */
[----:B------:R-:W-:Y:S02]  /*7620*/  SEL R103, R103, RZ, P0 ;  /* 0x000000ff67677207 */ /* 0x000fe40000000000 */
[----:B------:R-:W-:Y:S01]  /*7630*/  SEL R45, R45, RZ, P1 ;  /* 0x000000ff2d2d7207 */ /* 0x000fe20000800000 */
[----:B------:R-:W-:Y:S10]  /*7640*/  @P2 BRA `(.L_x_114) ;  /* 0xffffffd800042947 */ /* 0x000ff4000383ffff */
[----:B------:R-:W-:-:S09]  /*7650*/  UISETP.NE.AND UP0, UPT, UR53, URZ, UPT ;  /* 0x000000ff3500728c */ /* 0x000fd2000bf05270 */
[----:B------:R-:W-:Y:S05]  /*7660*/  BRA.U !UP0, `(.L_x_115) ;  /* 0x0000000108487547 */ /* 0x000fea000b800000 */
[----:B------:R-:W1:Y:S02]  /*7670*/  LDCU.64 UR4, c[0x0][0x890] ;  /* 0x00011200ff0477ac */ /* 0x000e640008000a00 */
[----:B-1----:R-:W-:-:S04]  /*7680*/  UISETP.NE.U32.AND UP0, UPT, UR4, URZ, UPT ;  /* 0x000000ff0400728c */ /* 0x002fc8000bf05070 */
[----:B------:R-:W-:-:S09]  /*7690*/  UISETP.NE.AND.EX UP0, UPT, UR5, URZ, UPT, UP0 ;  /* 0x000000ff0500728c */ /* 0x000fd2000bf05300 */
[----:B------:R-:W-:Y:S05]  /*76a0*/  BRA.U UP0, `(.L_x_116) ;  /* 0x00000001000c7547 */ /* 0x000fea000b800000 */
[----:B------:R-:W-:-:S13]  /*76b0*/  FSETP.NEU.AND P0, PT, R49, RZ, PT ;  /* 0x000000ff3100720b */ /* 0x000fda0003f0d000 */
[----:B------:R-:W-:Y:S05]  /*76c0*/  @!P0 EXIT ;  /* 0x000000000000894d */ /* 0x000fea0003800000 */
[----:B------:R-:W-:Y:S05]  /*76d0*/  BRA `(.L_x_115) ;  /* 0x00000000002c7947 */ /* 0x000fea0003800000 */
.L_x_116:
[----:B------:R-:W-:Y:S01]  /*76e0*/  ISETP.NE.AND P0, PT, R102, RZ, PT ;  /* 0x000000ff6600720c */ /* 0x000fe20003f05270 */
[----:B------:R-:W-:-:S12]  /*76f0*/  BSSY.RECONVERGENT B0, `(.L_x_115) ;  /* 0x0000009000007945 */ /* 0x000fd80003800200 */
[----:B------:R-:W-:Y:S05]  /*7700*/  @P0 BRA `(.L_x_117) ;  /* 0x0000000000140947 */ /* 0x000fea0003800000 */
[----:B------:R-:W1:Y:S02]  /*7710*/  LDCU.64 UR4, c[0x0][0x888] ;  /* 0x00011100ff0477ac */ /* 0x000e640008000a00 */
[----:B-1----:R-:W-:-:S04]  /*7720*/  ISETP.NE.U32.AND P0, PT, RZ, UR4, PT ;  /* 0x00000004ff007c0c */ /* 0x002fc8000bf05070 */
[----:B------:R-:W-:-:S13]  /*7730*/  ISETP.NE.AND.EX P0, PT, RZ, UR5, PT, P0 ;  /* 0x00000005ff007c0c */ /* 0x000fda000bf05300 */
[----:B------:R-:W-:Y:S05]  /*7740*/  @!P0 EXIT ;  /* 0x000000000000894d */ /* 0x000fea0003800000 */
[----:B------:R-:W-:Y:S05]  /*7750*/  BRA `(.L_x_118) ;  /* 0x0000000000087947 */ /* 0x000fea0003800000 */
.L_x_117:
[----:B------:R-:W-:-:S13]  /*7760*/  FSETP.NEU.AND P0, PT, R49, RZ, PT ;  /* 0x000000ff3100720b */ /* 0x000fda0003f0d000 */
[----:B------:R-:W-:Y:S05]  /*7770*/  @!P0 EXIT ;  /* 0x000000000000894d */ /* 0x000fea0003800000 */
.L_x_118:
[----:B------:R-:W-:Y:S05]  /*7780*/  BSYNC.RECONVERGENT B0 ;  /* 0x0000000000007941 */ /* 0x000fea0003800200 */
.L_x_115:
[----:B------:R-:W-:Y:S01]  /*7790*/  ULEA UR4, UR49, UR48, 0x3 ;  /* 0x0000003031047291 */ /* 0x000fe2000f8e18ff */
[----:B------:R-:W-:-:S04]  /*77a0*/  DEPBAR.LE SB0, 0x0 ;  /* 0x000080000000791a */ /* 0x000fc80000000000 */
[----:B------:R-:W-:-:S04]  /*77b0*/  UIADD3 UR4, UPT, UPT, UR4, 0x98, URZ ;  /* 0x0000009804047890 */ /* 0x000fc8000fffe0ff */
[----:B------:R-:W-:-:S09]  /*77c0*/  UPRMT UR4, UR37, 0x654, UR4 ;  /* 0x0000065425047896 */ /* 0x000fd20008000004 */
[----:B------:R-:W-:Y:S01]  /*77d0*/  SYNCS.ARRIVE.TRANS64.RED.A1T0 RZ, [UR4], RZ ;  /* 0x000000ffffff79a7 */ /* 0x000fe20008100404 */
[----:B------:R-:W-:Y:S05]  /*77e0*/  EXIT ;  /* 0x000000000000794d */ /* 0x000fea0003800000 */
.L_x_19:
[----:B--2---:R2:W1:Y:S02]  /*77f0*/  SYNCS.PHASECHK.TRANS64.TRYWAIT P0, [R2+URZ+0x130], R3 ;  /* 0x00013003020075a7 */ /* 0x00446400080011ff */
[----:B-1----:R-:W-:Y:S05]  /*7800*/  @!P0 NANOSLEEP.SYNCS 0x989680 ;  /* 0x009896800000895d */ /* 0x002fea0003900000 */
[----:B------:R-:W1:Y:S02]  /*7810*/  @!P0 SYNCS.PHASECHK.TRANS64 P0, [R2+URZ+0x130], R3 ;  /* 0x00013003020085a7 */ /* 0x000e6400080010ff */
[----:B-1----:R-:W-:Y:S05]  /*7820*/  @!P0 BRA `(.L_x_19) ;  /* 0xfffffffc00f08947 */ /* 0x002fea000383ffff */
[----:B------:R-:W-:Y:S05]  /*7830*/  BRA `(.L_x_119) ;  /* 0xffffff9c00807947 */ /* 0x000fea000383ffff */
.L_x_22:
[----:B-1----:R-:W-:-:S07]  /*7840*/  MOV R2, UR33 ;  /* 0x0000002100027c02 */ /* 0x002fce0008000f00 */
.L_x_120:
[----:B-1----:R1:W2:Y:S02]  /*7850*/  SYNCS.PHASECHK.TRANS64.TRYWAIT P0, [R2+URZ+0x40], R4 ;  /* 0x00004004020075a7 */ /* 0x0022a400080011ff */
[----:B--2---:R-:W-:Y:S05]  /*7860*/  @!P0 NANOSLEEP.SYNCS 0x989680 ;  /* 0x009896800000895d */ /* 0x004fea0003900000 */
[----:B------:R-:W2:Y:S02]  /*7870*/  @!P0 SYNCS.PHASECHK.TRANS64 P0, [R2+URZ+0x40], R4 ;  /* 0x00004004020085a7 */ /* 0x000ea400080010ff */
[----:B--2---:R-:W-:Y:S05]  /*7880*/  @!P0 BRA `(.L_x_120) ;  /* 0xfffffffc00f08947 */ /* 0x004fea000383ffff */
[----:B------:R-:W-:Y:S05]  /*7890*/  BRA `(.L_x_21) ;  /* 0xffffff9c00d47947 */ /* 0x000fea000383ffff */
.L_x_28:
[----:B-1----:R-:W-:-:S07]  /*78a0*/  MOV R2, UR25 ;  /* 0x0000001900027c02 */ /* 0x002fce0008000f00 */
.L_x_121:
[----:B-1----:R1:W2:Y:S02]  /*78b0*/  SYNCS.PHASECHK.TRANS64.TRYWAIT P0, [R2+URZ+0x40], R4 ;  /* 0x00004004020075a7 */ /* 0x0022a400080011ff */
[----:B--2---:R-:W-:Y:S05]  /*78c0*/  @!P0 NANOSLEEP.SYNCS 0x989680 ;  /* 0x009896800000895d */ /* 0x004fea0003900000 */
[----:B------:R-:W2:Y:S02]  /*78d0*/  @!P0 SYNCS.PHASECHK.TRANS64 P0, [R2+URZ+0x40], R4 ;  /* 0x00004004020085a7 */ /* 0x000ea400080010ff */
[----:B--2---:R-:W-:Y:S05]  /*78e0*/  @!P0 BRA `(.L_x_121) ;  /* 0xfffffffc00f08947 */ /* 0x004fea000383ffff */
[----:B------:R-:W-:Y:S05]  /*78f0*/  BRA `(.L_x_27) ;  /* 0xffffffa000947947 */ /* 0x000fea000383ffff */
.L_x_32:
[----:B-1----:R1:W2:Y:S02]  /*7900*/  SYNCS.PHASECHK.TRANS64.TRYWAIT P0, [R2+URZ+0xc0], R3 ;  /* 0x0000c003020075a7 */ /* 0x0022a400080011ff */
[----:B--2---:R-:W-:Y:S05]  /*7910*/  @!P0 NANOSLEEP.SYNCS 0x989680 ;  /* 0x009896800000895d */ /* 0x004fea0003900000 */
[----:B------:R-:W2:Y:S02]  /*7920*/  @!P0 SYNCS.PHASECHK.TRANS64 P0, [R2+URZ+0xc0], R3 ;  /* 0x0000c003020085a7 */ /* 0x000ea400080010ff */
[----:B--2---:R-:W-:Y:S05]  /*7930*/  @!P0 BRA `(.L_x_32) ;  /* 0xfffffffc00f08947 */ /* 0x004fea000383ffff */
[----:B------:R-:W-:Y:S05]  /*7940*/  BRA `(.L_x_122) ;  /* 0xffffffa400387947 */ /* 0x000fea000383ffff */
.L_x_36:
[----:B----4-:R-:W-:-:S07]  /*7950*/  MOV R0, UR5 ;  /* 0x0000000500007c02 */ /* 0x010fce0008000f00 */
.L_x_123:
[----:B-1----:R1:W2:Y:S02]  /*7960*/  SYNCS.PHASECHK.TRANS64.TRYWAIT P0, [R0+URZ], R2 ;  /* 0x00000002000075a7 */ /* 0x0022a400080011ff */
[----:B--2---:R-:W-:Y:S05]  /*7970*/  @!P0 NANOSLEEP.SYNCS 0x989680 ;  /* 0x009896800000895d */ /* 0x004fea0003900000 */
[----:B------:R-:W2:Y:S02]  /*7980*/  @!P0 SYNCS.PHASECHK.TRANS64 P0, [R0+URZ], R2 ;  /* 0x00000002000085a7 */ /* 0x000ea400080010ff */
[----:B--2---:R-:W-:Y:S05]  /*7990*/  @!P0 BRA `(.L_x_123) ;  /* 0xfffffffc00f08947 */ /* 0x004fea000383ffff */
[----:B------:R-:W-:Y:S05]  /*79a0*/  BRA `(.L_x_124) ;  /* 0xffffffa800a87947 */ /* 0x000fea000383ffff */
.L_x_37:
[----:B----4-:R-:W-:-:S07]  /*79b0*/  MOV R0, UR5 ;  /* 0x0000000500007c02 */ /* 0x010fce0008000f00 */
.L_x_125:
[----:B-1----:R1:W2:Y:S02]  /*79c0*/  SYNCS.PHASECHK.TRANS64.TRYWAIT P0, [R0+URZ], R3 ;  /* 0x00000003000075a7 */ /* 0x0022a400080011ff */
[----:B--2---:R-:W-:Y:S05]  /*79d0*/  @!P0 NANOSLEEP.SYNCS 0x989680 ;  /* 0x009896800000895d */ /* 0x004fea0003900000 */
[----:B------:R-:W2:Y:S02]  /*79e0*/  @!P0 SYNCS.PHASECHK.TRANS64 P0, [R0+URZ], R3 ;  /* 0x00000003000085a7 */ /* 0x000ea400080010ff */
[----:B--2---:R-:W-:Y:S05]  /*79f0*/  @!P0 BRA `(.L_x_125) ;  /* 0xfffffffc00f08947 */ /* 0x004fea000383ffff */
[----:B------:R-:W-:Y:S05]  /*7a00*/  BRA `(.L_x_126) ;  /* 0xffffffa800b47947 */ /* 0x000fea000383ffff */
.L_x_38:
[----:B----4-:R-:W-:-:S07]  /*7a10*/  MOV R0, UR5 ;  /* 0x0000000500007c02 */ /* 0x010fce0008000f00 */
.L_x_127:
[----:B-1----:R1:W2:Y:S02]  /*7a20*/  SYNCS.PHASECHK.TRANS64.TRYWAIT P0, [R0+URZ], R3 ;  /* 0x00000003000075a7 */ /* 0x0022a400080011ff */
[----:B--2---:R-:W-:Y:S05]  /*7a30*/  @!P0 NANOSLEEP.SYNCS 0x989680 ;  /* 0x009896800000895d */ /* 0x004fea0003900000 */
[----:B------:R-:W2:Y:S02]  /*7a40*/  @!P0 SYNCS.PHASECHK.TRANS64 P0, [R0+URZ], R3 ;  /* 0x00000003000085a7 */ /* 0x000ea400080010ff */
[----:B--2---:R-:W-:Y:S05]  /*7a50*/  @!P0 BRA `(.L_x_127) ;  /* 0xfffffffc00f08947 */ /* 0x004fea000383ffff */
[----:B------:R-:W-:Y:S05]  /*7a60*/  BRA `(.L_x_128) ;  /* 0xffffffa800c07947 */ /* 0x000fea000383ffff */
.L_x_39:
[----:B----4-:R-:W-:-:S07]  /*7a70*/  MOV R0, UR5 ;  /* 0x0000000500007c02 */ /* 0x010fce0008000f00 */
.L_x_129:
[----:B-1----:R1:W2:Y:S02]  /*7a80*/  SYNCS.PHASECHK.TRANS64.TRYWAIT P0, [R0+URZ], R3 ;  /* 0x00000003000075a7 */ /* 0x0022a400080011ff */
[----:B--2---:R-:W-:Y:S05]  /*7a90*/  @!P0 NANOSLEEP.SYNCS 0x989680 ;  /* 0x009896800000895d */ /* 0x004fea0003900000 */
[----:B------:R-:W2:Y:S02]  /*7aa0*/  @!P0 SYNCS.PHASECHK.TRANS64 P0, [R0+URZ], R3 ;  /* 0x00000003000085a7 */ /* 0x000ea400080010ff */
[----:B--2---:R-:W-:Y:S05]  /*7ab0*/  @!P0 BRA `(.L_x_129) ;  /* 0xfffffffc00f08947 */ /* 0x004fea000383ffff */
[----:B------:R-:W-:Y:S05]  /*7ac0*/  BRA `(.L_x_130) ;  /* 0xffffffa800cc7947 */ /* 0x000fea000383ffff */
.L_x_40:
[----:B----4-:R-:W-:-:S07]  /*7ad0*/  MOV R0, UR5 ;  /* 0x0000000500007c02 */ /* 0x010fce0008000f00 */
.L_x_131:
[----:B-1----:R1:W2:Y:S02]  /*7ae0*/  SYNCS.PHASECHK.TRANS64.TRYWAIT P0, [R0+URZ], R3 ;  /* 0x00000003000075a7 */ /* 0x0022a400080011ff */
[----:B--2---:R-:W-:Y:S05]  /*7af0*/  @!P0 NANOSLEEP.SYNCS 0x989680 ;  /* 0x009896800000895d */ /* 0x004fea0003900000 */
[----:B------:R-:W2:Y:S02]  /*7b00*/  @!P0 SYNCS.PHASECHK.TRANS64 P0, [R0+URZ], R3 ;  /* 0x00000003000085a7 */ /* 0x000ea400080010ff */
[----:B--2---:R-:W-:Y:S05]  /*7b10*/  @!P0 BRA `(.L_x_131) ;  /* 0xfffffffc00f08947 */ /* 0x004fea000383ffff */
[----:B------:R-:W-:Y:S05]  /*7b20*/  BRA `(.L_x_132) ;  /* 0xffffffa800d87947 */ /* 0x000fea000383ffff */
.L_x_41:
[----:B----4-:R-:W-:-:S07]  /*7b30*/  MOV R0, UR5 ;  /* 0x0000000500007c02 */ /* 0x010fce0008000f00 */
.L_x_133:
[----:B-1----:R1:W2:Y:S02]  /*7b40*/  SYNCS.PHASECHK.TRANS64.TRYWAIT P0, [R0+URZ], R3 ;  /* 0x00000003000075a7 */ /* 0x0022a400080011ff */
[----:B--2---:R-:W-:Y:S05]  /*7b50*/  @!P0 NANOSLEEP.SYNCS 0x989680 ;  /* 0x009896800000895d */ /* 0x004fea0003900000 */
[----:B------:R-:W2:Y:S02]  /*7b60*/  @!P0 SYNCS.PHASECHK.TRANS64 P0, [R0+URZ], R3 ;  /* 0x00000003000085a7 */ /* 0x000ea400080010ff */
[----:B--2---:R-:W-:Y:S05]  /*7b70*/  @!P0 BRA `(.L_x_133) ;  /* 0xfffffffc00f08947 */ /* 0x004fea000383ffff */
[----:B------:R-:W-:Y:S05]  /*7b80*/  BRA `(.L_x_134) ;  /* 0xffffffa800e47947 */ /* 0x000fea000383ffff */
.L_x_42:
[----:B----4-:R-:W-:-:S07]  /*7b90*/  MOV R0, UR5 ;  /* 0x0000000500007c02 */ /* 0x010fce0008000f00 */
.L_x_135:
[----:B-1----:R1:W2:Y:S02]  /*7ba0*/  SYNCS.PHASECHK.TRANS64.TRYWAIT P0, [R0+URZ], R3 ;  /* 0x00000003000075a7 */ /* 0x0022a400080011ff */
[----:B--2---:R-:W-:Y:S05]  /*7bb0*/  @!P0 NANOSLEEP.SYNCS 0x989680 ;  /* 0x009896800000895d */ /* 0x004fea0003900000 */
[----:B------:R-:W2:Y:S02]  /*7bc0*/  @!P0 SYNCS.PHASECHK.TRANS64 P0, [R0+URZ], R3 ;  /* 0x00000003000085a7 */ /* 0x000ea400080010ff */
[----:B--2---:R-:W-:Y:S05]  /*7bd0*/  @!P0 BRA `(.L_x_135) ;  /* 0xfffffffc00f08947 */ /* 0x004fea000383ffff */
[----:B------:R-:W-:Y:S05]  /*7be0*/  BRA `(.L_x_136) ;  /* 0xffffffa800f07947 */ /* 0x000fea000383ffff */
.L_x_45:
[----:B-1----:R1:W2:Y:S02]  /*7bf0*/  SYNCS.PHASECHK.TRANS64.TRYWAIT P0, [R0+URZ+0x120], R4 ;  /* 0x00012004000075a7 */ /* 0x0022a400080011ff */
[----:B--2---:R-:W-:Y:S05]  /*7c00*/  @!P0 NANOSLEEP.SYNCS 0x989680 ;  /* 0x009896800000895d */ /* 0x004fea0003900000 */
[----:B------:R-:W2:Y:S02]  /*7c10*/  @!P0 SYNCS.PHASECHK.TRANS64 P0, [R0+URZ+0x120], R4 ;  /* 0x00012004000085a7 */ /* 0x000ea400080010ff */
[----:B--2---:R-:W-:Y:S05]  /*7c20*/  @!P0 BRA `(.L_x_45) ;  /* 0xfffffffc00f08947 */ /* 0x004fea000383ffff */
[----:B------:R-:W-:Y:S05]  /*7c30*/  BRA `(.L_x_137) ;  /* 0xffffffac004c7947 */ /* 0x000fea000383ffff */
.L_x_46:
[----:B------:R-:W-:-:S07]  /*7c40*/  MOV R0, UR5 ;  /* 0x0000000500007c02 */ /* 0x000fce0008000f00 */
.L_x_138:
[----:B-1----:R1:W2:Y:S02]  /*7c50*/  SYNCS.PHASECHK.TRANS64.TRYWAIT P0, [R0+URZ+0xd0], R5 ;  /* 0x0000d005000075a7 */ /* 0x0022a400080011ff */
[----:B--2---:R-:W-:Y:S05]  /*7c60*/  @!P0 NANOSLEEP.SYNCS 0x989680 ;  /* 0x009896800000895d */ /* 0x004fea0003900000 */
[----:B------:R-:W2:Y:S02]  /*7c70*/  @!P0 SYNCS.PHASECHK.TRANS64 P0, [R0+URZ+0xd0], R5 ;  /* 0x0000d005000085a7 */ /* 0x000ea400080010ff */
[----:B--2---:R-:W-:Y:S05]  /*7c80*/  @!P0 BRA `(.L_x_138) ;  /* 0xfffffffc00f08947 */ /* 0x004fea000383ffff */
[----:B------:R-:W-:Y:S05]  /*7c90*/  BRA `(.L_x_139) ;  /* 0xffffffac005c7947 */ /* 0x000fea000383ffff */
.L_x_47:
[----:B-1----:R1:W2:Y:S02]  /*7ca0*/  SYNCS.PHASECHK.TRANS64.TRYWAIT P1, [R0+URZ+0xc0], R4 ;  /* 0x0000c004000075a7 */ /* 0x0022a400080211ff */
[----:B--2---:R-:W-:Y:S05]  /*7cb0*/  @!P1 NANOSLEEP.SYNCS 0x989680 ;  /* 0x009896800000995d */ /* 0x004fea0003900000 */
[----:B------:R-:W2:Y:S02]  /*7cc0*/  @!P1 SYNCS.PHASECHK.TRANS64 P1, [R0+URZ+0xc0], R4 ;  /* 0x0000c004000095a7 */ /* 0x000ea400080210ff */
[----:B--2---:R-:W-:Y:S05]  /*7cd0*/  @!P1 BRA `(.L_x_47) ;  /* 0xfffffffc00f09947 */ /* 0x004fea000383ffff */
[----:B------:R-:W-:Y:S05]  /*7ce0*/  BRA `(.L_x_140) ;  /* 0xffffffac008c7947 */ /* 0x000fea000383ffff */
.L_x_50:
[----:B------:R-:W-:-:S07]  /*7cf0*/  MOV R0, UR5 ;  /* 0x0000000500007c02 */ /* 0x000fce0008000f00 */
.L_x_141:
[----:B-1----:R1:W2:Y:S02]  /*7d00*/  SYNCS.PHASECHK.TRANS64.TRYWAIT P0, [R0+URZ+0xd0], R2 ;  /* 0x0000d002000075a7 */ /* 0x0022a400080011ff */
[----:B--2---:R-:W-:Y:S05]  /*7d10*/  @!P0 NANOSLEEP.SYNCS 0x989680 ;  /* 0x009896800000895d */ /* 0x004fea0003900000 */
[----:B------:R-:W2:Y:S02]  /*7d20*/  @!P0 SYNCS.PHASECHK.TRANS64 P0, [R0+URZ+0xd0], R2 ;  /* 0x0000d002000085a7 */ /* 0x000ea400080010ff */
[----:B--2---:R-:W-:Y:S05]  /*7d30*/  @!P0 BRA `(.L_x_141) ;  /* 0xfffffffc00f08947 */ /* 0x004fea000383ffff */
[----:B------:R-:W-:Y:S05]  /*7d40*/  BRA `(.L_x_49) ;  /* 0xffffffac00e07947 */ /* 0x000fea000383ffff */
.L_x_57:
[----:B-1----:R1:W2:Y:S02]  /*7d50*/  SYNCS.PHASECHK.TRANS64.TRYWAIT P1, [R0+URZ+0xc0], R2 ;  /* 0x0000c002000075a7 */ /* 0x0022a400080211ff */
[----:B--2---:R-:W-:Y:S05]  /*7d60*/  @!P1 NANOSLEEP.SYNCS 0x989680 ;  /* 0x009896800000995d */ /* 0x004fea0003900000 */
[----:B------:R-:W2:Y:S02]  /*7d70*/  @!P1 SYNCS.PHASECHK.TRANS64 P1, [R0+URZ+0xc0], R2 ;  /* 0x0000c002000095a7 */ /* 0x000ea400080210ff */
[----:B--2---:R-:W-:Y:S05]  /*7d80*/  @!P1 BRA `(.L_x_57) ;  /* 0xfffffffc00f09947 */ /* 0x004fea000383ffff */
[----:B------:R-:W-:Y:S05]  /*7d90*/  BRA `(.L_x_142) ;  /* 0xffffffb400507947 */ /* 0x000fea000383ffff */
.L_x_58:
[----:B------:R-:W-:-:S07]  /*7da0*/  MOV R2, UR7 ;  /* 0x0000000700027c02 */ /* 0x000fce0008000f00 */
.L_x_143:
[----:B-1----:R1:W2:Y:S02]  /*7db0*/  SYNCS.PHASECHK.TRANS64.TRYWAIT P0, [R2+URZ+0x100], R0 ;  /* 0x00010000020075a7 */ /* 0x0022a400080011ff */
[----:B--2---:R-:W-:Y:S05]  /*7dc0*/  @!P0 NANOSLEEP.SYNCS 0x989680 ;  /* 0x009896800000895d */ /* 0x004fea0003900000 */
[----:B------:R-:W2:Y:S02]  /*7dd0*/  @!P0 SYNCS.PHASECHK.TRANS64 P0, [R2+URZ+0x100], R0 ;  /* 0x00010000020085a7 */ /* 0x000ea400080010ff */
[----:B--2---:R-:W-:Y:S05]  /*7de0*/  @!P0 BRA `(.L_x_143) ;  /* 0xfffffffc00f08947 */ /* 0x004fea000383ffff */
[----:B------:R-:W-:Y:S05]  /*7df0*/  BRA `(.L_x_144) ;  /* 0xffffffb400887947 */ /* 0x000fea000383ffff */
.L_x_61:
[----:B------:R-:W-:Y:S07]  /*7e00*/  MOV R0, UR6 ;  /* 0x0000000600007c02 */ /* 0x000fee0008000f00 */
.L_x_145:
[----:B-1----:R1:W2:Y:S02]  /*7e10*/  SYNCS.PHASECHK.TRANS64.TRYWAIT P0, [R0+URZ], R2 ;  /* 0x00000002000075a7 */ /* 0x0022a400080011ff */
[----:B--2---:R-:W-:Y:S05]  /*7e20*/  @!P0 NANOSLEEP.SYNCS 0x989680 ;  /* 0x009896800000895d */ /* 0x004fea0003900000 */
[----:B------:R-:W2:Y:S02]  /*7e30*/  @!P0 SYNCS.PHASECHK.TRANS64 P0, [R0+URZ], R2 ;  /* 0x00000002000085a7 */ /* 0x000ea400080010ff */
[----:B--2---:R-:W-:Y:S05]  /*7e40*/  @!P0 BRA `(.L_x_145) ;  /* 0xfffffffc00f08947 */ /* 0x004fea000383ffff */
[----:B------:R-:W-:Y:S05]  /*7e50*/  BRA `(.L_x_60) ;  /* 0xffffffb400a47947 */ /* 0x000fea000383ffff */
.L_x_64:
[----:B------:R-:W-:-:S07]  /*7e60*/  MOV R0, UR6 ;  /* 0x0000000600007c02 */ /* 0x000fce0008000f00 */
.L_x_146:
[----:B--2---:R2:W4:Y:S02]  /*7e70*/  SYNCS.PHASECHK.TRANS64.TRYWAIT P0, [R0+URZ], R2 ;  /* 0x00000002000075a7 */ /* 0x00452400080011ff */
[----:B----4-:R-:W-:Y:S05]  /*7e80*/  @!P0 NANOSLEEP.SYNCS 0x989680 ;  /* 0x009896800000895d */ /* 0x010fea0003900000 */
[----:B------:R-:W4:Y:S02]  /*7e90*/  @!P0 SYNCS.PHASECHK.TRANS64 P0, [R0+URZ], R2 ;  /* 0x00000002000085a7 */ /* 0x000f2400080010ff */
[----:B----4-:R-:W-:Y:S05]  /*7ea0*/  @!P0 BRA `(.L_x_146) ;  /* 0xfffffffc00f08947 */ /* 0x010fea000383ffff */
[----:B------:R-:W-:Y:S05]  /*7eb0*/  BRA `(.L_x_147) ;  /* 0xffffffb800807947 */ /* 0x000fea000383ffff */
.L_x_65:
[----:B------:R-:W-:-:S07]  /*7ec0*/  MOV R0, UR6 ;  /* 0x0000000600007c02 */ /* 0x000fce0008000f00 */
.L_x_148:
[----:B-1----:R1:W2:Y:S02]  /*7ed0*/  SYNCS.PHASECHK.TRANS64.TRYWAIT P0, [R0+URZ], R3 ;  /* 0x00000003000075a7 */ /* 0x0022a400080011ff */
[----:B--2---:R-:W-:Y:S05]  /*7ee0*/  @!P0 NANOSLEEP.SYNCS 0x989680 ;  /* 0x009896800000895d */ /* 0x004fea0003900000 */
[----:B------:R-:W2:Y:S02]  /*7ef0*/  @!P0 SYNCS.PHASECHK.TRANS64 P0, [R0+URZ], R3 ;  /* 0x00000003000085a7 */ /* 0x000ea400080010ff */
[----:B--2---:R-:W-:Y:S05]  /*7f00*/  @!P0 BRA `(.L_x_148) ;  /* 0xfffffffc00f08947 */ /* 0x004fea000383ffff */
[----:B------:R-:W-:Y:S05]  /*7f10*/  BRA `(.L_x_149) ;  /* 0xffffffb8008c7947 */ /* 0x000fea000383ffff */
.L_x_66:
[----:B------:R-:W-:-:S07]  /*7f20*/  MOV R0, UR6 ;  /* 0x0000000600007c02 */ /* 0x000fce0008000f00 */
.L_x_150:
[----:B-1----:R1:W2:Y:S02]  /*7f30*/  SYNCS.PHASECHK.TRANS64.TRYWAIT P0, [R0+URZ], R3 ;  /* 0x00000003000075a7 */ /* 0x0022a400080011ff */
[----:B--2---:R-:W-:Y:S05]  /*7f40*/  @!P0 NANOSLEEP.SYNCS 0x989680 ;  /* 0x009896800000895d */ /* 0x004fea0003900000 */
[----:B------:R-:W2:Y:S02]  /*7f50*/  @!P0 SYNCS.PHASECHK.TRANS64 P0, [R0+URZ], R3 ;  /* 0x00000003000085a7 */ /* 0x000ea400080010ff */
[----:B--2---:R-:W-:Y:S05]  /*7f60*/  @!P0 BRA `(.L_x_150) ;  /* 0xfffffffc00f08947 */ /* 0x004fea000383ffff */
[----:B------:R-:W-:Y:S05]  /*7f70*/  BRA `(.L_x_151) ;  /* 0xffffffb800987947 */ /* 0x000fea000383ffff */
.L_x_67:
[----:B-1----:R-:W-:-:S07]  /*7f80*/  MOV R0, UR7 ;  /* 0x0000000700007c02 */ /* 0x002fce0008000f00 */
.L_x_152:
[----:B-1----:R1:W2:Y:S02]  /*7f90*/  SYNCS.PHASECHK.TRANS64.TRYWAIT P0, [R0+URZ], R2 ;  /* 0x00000002000075a7 */ /* 0x0022a400080011ff */
[----:B--2---:R-:W-:Y:S05]  /*7fa0*/  @!P0 NANOSLEEP.SYNCS 0x989680 ;  /* 0x009896800000895d */ /* 0x004fea0003900000 */
[----:B------:R-:W2:Y:S02]  /*7fb0*/  @!P0 SYNCS.PHASECHK.TRANS64 P0, [R0+URZ], R2 ;  /* 0x00000002000085a7 */ /* 0x000ea400080010ff */
[----:B--2---:R-:W-:Y:S05]  /*7fc0*/  @!P0 BRA `(.L_x_152) ;  /* 0xfffffffc00f08947 */ /* 0x004fea000383ffff */
[----:B------:R-:W-:Y:S05]  /*7fd0*/  BRA `(.L_x_153) ;  /* 0xffffffb800a47947 */ /* 0x000fea000383ffff */
.L_x_72:
[----:B--2---:R2:W3:Y:S02]  /*7fe0*/  SYNCS.PHASECHK.TRANS64.TRYWAIT P0, [R0+URZ+0xc0], R2 ;  /* 0x0000c002000075a7 */ /* 0x0044e400080011ff */
[----:B---3--:R-:W-:Y:S05]  /*7ff0*/  @!P0 NANOSLEEP.SYNCS 0x989680 ;  /* 0x009896800000895d */ /* 0x008fea0003900000 */
[----:B------:R-:W3:Y:S02]  /*8000*/  @!P0 SYNCS.PHASECHK.TRANS64 P0, [R0+URZ+0xc0], R2 ;  /* 0x0000c002000085a7 */ /* 0x000ee400080010ff */
[----:B---3--:R-:W-:Y:S05]  /*8010*/  @!P0 BRA `(.L_x_72) ;  /* 0xfffffffc00f08947 */ /* 0x008fea000383ffff */
[----:B------:R-:W-:Y:S05]  /*8020*/  BRA `(.L_x_154) ;  /* 0xffffffbc00a07947 */ /* 0x000fea000383ffff */
.L_x_75:
[----:B------:R-:W-:Y:S07]  /*8030*/  MOV R0, UR7 ;  /* 0x0000000700007c02 */ /* 0x000fee0008000f00 */
.L_x_155:
[----:B--2---:R2:W3:Y:S02]  /*8040*/  SYNCS.PHASECHK.TRANS64.TRYWAIT P0, [R0+URZ+0xb8], R2 ;  /* 0x0000b802000075a7 */ /* 0x0044e400080011ff */
[----:B---3--:R-:W-:Y:S05]  /*8050*/  @!P0 NANOSLEEP.SYNCS 0x989680 ;  /* 0x009896800000895d */ /* 0x008fea0003900000 */
[----:B------:R-:W3:Y:S02]  /*8060*/  @!P0 SYNCS.PHASECHK.TRANS64 P0, [R0+URZ+0xb8], R2 ;  /* 0x0000b802000085a7 */ /* 0x000ee400080010ff */
[----:B---3--:R-:W-:Y:S05]  /*8070*/  @!P0 BRA `(.L_x_155) ;  /* 0xfffffffc00f08947 */ /* 0x008fea000383ffff */
[----:B------:R-:W-:Y:S05]  /*8080*/  BRA `(.L_x_74) ;  /* 0xffffffc000807947 */ /* 0x000fea000383ffff */
.L_x_78:
[----:B------:R-:W-:Y:S07]  /*8090*/  MOV R0, UR15 ;  /* 0x0000000f00007c02 */ /* 0x000fee0008000f00 */
.L_x_156:
[----:B-1----:R1:W2:Y:S02]  /*80a0*/  SYNCS.PHASECHK.TRANS64.TRYWAIT P0, [R0+URZ+0x98], R9 ;  /* 0x00009809000075a7 */ /* 0x0022a400080011ff */
[----:B--2---:R-:W-:Y:S05]  /*80b0*/  @!P0 NANOSLEEP.SYNCS 0x989680 ;  /* 0x009896800000895d */ /* 0x004fea0003900000 */
[----:B------:R-:W2:Y:S02]  /*80c0*/  @!P0 SYNCS.PHASECHK.TRANS64 P0, [R0+URZ+0x98], R9 ;  /* 0x00009809000085a7 */ /* 0x000ea400080010ff */
[----:B--2---:R-:W-:Y:S05]  /*80d0*/  @!P0 BRA `(.L_x_156) ;  /* 0xfffffffc00f08947 */ /* 0x004fea000383ffff */
[----:B------:R-:W-:Y:S05]  /*80e0*/  BRA `(.L_x_157) ;  /* 0xffffffc000f87947 */ /* 0x000fea000383ffff */
.L_x_79:
[----:B------:R-:W-:Y:S07]  /*80f0*/  MOV R0, UR13 ;  /* 0x0000000d00007c02 */ /* 0x000fee0008000f00 */
.L_x_158:
[----:B-1----:R1:W2:Y:S02]  /*8100*/  SYNCS.PHASECHK.TRANS64.TRYWAIT P0, [R0+URZ+0x98], R14 ;  /* 0x0000980e000075a7 */ /* 0x0022a400080011ff */
[----:B--2---:R-:W-:Y:S05]  /*8110*/  @!P0 NANOSLEEP.SYNCS 0x989680 ;  /* 0x009896800000895d */ /* 0x004fea0003900000 */
[----:B------:R-:W2:Y:S02]  /*8120*/  @!P0 SYNCS.PHASECHK.TRANS64 P0, [R0+URZ+0x98], R14 ;  /* 0x0000980e000085a7 */ /* 0x000ea400080010ff */
[----:B--2---:R-:W-:Y:S05]  /*8130*/  @!P0 BRA `(.L_x_158) ;  /* 0xfffffffc00f08947 */ /* 0x004fea000383ffff */
[----:B------:R-:W-:Y:S05]  /*8140*/  BRA `(.L_x_159) ;  /* 0xffffffc400987947 */ /* 0x000fea000383ffff */
.L_x_81:
[----:B------:R-:W-:-:S07]  /*8150*/  MOV R0, UR4 ;  /* 0x0000000400007c02 */ /* 0x000fce0008000f00 */
.L_x_160:
[----:B-1----:R1:W3:Y:S02]  /*8160*/  SYNCS.PHASECHK.TRANS64.TRYWAIT P0, [R0+URZ], R2 ;  /* 0x00000002000075a7 */ /* 0x0022e400080011ff */
[----:B---3--:R-:W-:Y:S05]  /*8170*/  @!P0 NANOSLEEP.SYNCS 0x989680 ;  /* 0x009896800000895d */ /* 0x008fea0003900000 */
[----:B------:R-:W3:Y:S02]  /*8180*/  @!P0 SYNCS.PHASECHK.TRANS64 P0, [R0+URZ], R2 ;  /* 0x00000002000085a7 */ /* 0x000ee400080010ff */
[----:B---3--:R-:W-:Y:S05]  /*8190*/  @!P0 BRA `(.L_x_160) ;  /* 0xfffffffc00f08947 */ /* 0x008fea000383ffff */
[----:B------:R-:W-:Y:S05]  /*81a0*/  BRA `(.L_x_161) ;  /* 0xffffffc800247947 */ /* 0x000fea000383ffff */
.L_x_82:
[----:B------:R-:W-:-:S07]  /*81b0*/  MOV R0, UR4 ;  /* 0x0000000400007c02 */ /* 0x000fce0008000f00 */
.L_x_162:
[----:B-1----:R1:W3:Y:S02]  /*81c0*/  SYNCS.PHASECHK.TRANS64.TRYWAIT P0, [R0+URZ], R2 ;  /* 0x00000002000075a7 */ /* 0x0022e400080011ff */
[----:B---3--:R-:W-:Y:S05]  /*81d0*/  @!P0 NANOSLEEP.SYNCS 0x989680 ;  /* 0x009896800000895d */ /* 0x008fea0003900000 */
[----:B------:R-:W3:Y:S02]  /*81e0*/  @!P0 SYNCS.PHASECHK.TRANS64 P0, [R0+URZ], R2 ;  /* 0x00000002000085a7 */ /* 0x000ee400080010ff */
[----:B---3--:R-:W-:Y:S05]  /*81f0*/  @!P0 BRA `(.L_x_162) ;  /* 0xfffffffc00f08947 */ /* 0x008fea000383ffff */
[----:B------:R-:W-:Y:S05]  /*8200*/  BRA `(.L_x_163) ;  /* 0xffffffc800307947 */ /* 0x000fea000383ffff */
.L_x_84:
[----:B--2---:R2:W4:Y:S02]  /*8210*/  SYNCS.PHASECHK.TRANS64.TRYWAIT P0, [R0+URZ+0xc0], R2 ;  /* 0x0000c002000075a7 */ /* 0x00452400080011ff */
[----:B----4-:R-:W-:Y:S05]  /*8220*/  @!P0 NANOSLEEP.SYNCS 0x989680 ;  /* 0x009896800000895d */ /* 0x010fea0003900000 */
[----:B------:R-:W4:Y:S02]  /*8230*/  @!P0 SYNCS.PHASECHK.TRANS64 P0, [R0+URZ+0xc0], R2 ;  /* 0x0000c002000085a7 */ /* 0x000f2400080010ff */
[----:B----4-:R-:W-:Y:S05]  /*8240*/  @!P0 BRA `(.L_x_84) ;  /* 0xfffffffc00f08947 */ /* 0x010fea000383ffff */
[----:B------:R-:W-:Y:S05]  /*8250*/  BRA `(.L_x_164) ;  /* 0xffffffcc00147947 */ /* 0x000fea000383ffff */
.L_x_94:
[----:B-1----:R1:W3:Y:S02]  /*8260*/  SYNCS.PHASECHK.TRANS64.TRYWAIT P1, [R0+URZ+0x80], R3 ;  /* 0x00008003000075a7 */ /* 0x0022e400080211ff */
[----:B---3--:R-:W-:Y:S05]  /*8270*/  @!P1 NANOSLEEP.SYNCS 0x989680 ;  /* 0x009896800000995d */ /* 0x008fea0003900000 */
[----:B------:R-:W3:Y:S02]  /*8280*/  @!P1 SYNCS.PHASECHK.TRANS64 P1, [R0+URZ+0x80], R3 ;  /* 0x00008003000095a7 */ /* 0x000ee400080210ff */
[----:B---3--:R-:W-:Y:S05]  /*8290*/  @!P1 BRA `(.L_x_94) ;  /* 0xfffffffc00f09947 */ /* 0x008fea000383ffff */
[----:B------:R-:W-:Y:S05]  /*82a0*/  BRA `(.L_x_93) ;  /* 0xffffffd800447947 */ /* 0x000fea000383ffff */
.L_x_96:
[----:B-1----:R1:W4:Y:S02]  /*82b0*/  SYNCS.PHASECHK.TRANS64.TRYWAIT P0, [R73+URZ+0xe0], R2 ;  /* 0x0000e002490075a7 */ /* 0x00232400080011ff */
[----:B----4-:R-:W-:Y:S05]  /*82c0*/  @!P0 NANOSLEEP.SYNCS 0x989680 ;  /* 0x009896800000895d */ /* 0x010fea0003900000 */
[----:B------:R-:W4:Y:S02]  /*82d0*/  @!P0 SYNCS.PHASECHK.TRANS64 P0, [R73+URZ+0xe0], R2 ;  /* 0x0000e002490085a7 */ /* 0x000f2400080010ff */
[----:B----4-:R-:W-:Y:S05]  /*82e0*/  @!P0 BRA `(.L_x_96) ;  /* 0xfffffffc00f08947 */ /* 0x010fea000383ffff */
[----:B------:R-:W-:Y:S05]  /*82f0*/  BRA `(.L_x_95) ;  /* 0xffffffd8007c7947 */ /* 0x000fea000383ffff */
.L_x_107:
[----:B--2---:R2:W4:Y:S02]  /*8300*/  SYNCS.PHASECHK.TRANS64.TRYWAIT P0, [R2+URZ+0x80], R107 ;  /* 0x0000806b020075a7 */ /* 0x00452400080011ff */
[----:B----4-:R-:W-:Y:S05]  /*8310*/  @!P0 NANOSLEEP.SYNCS 0x989680 ;  /* 0x009896800000895d */ /* 0x010fea0003900000 */
[----:B------:R-:W4:Y:S02]  /*8320*/  @!P0 SYNCS.PHASECHK.TRANS64 P0, [R2+URZ+0x80], R107 ;  /* 0x0000806b020085a7 */ /* 0x000f2400080010ff */
[----:B----4-:R-:W-:Y:S05]  /*8330*/  @!P0 BRA `(.L_x_107) ;  /* 0xfffffffc00f08947 */ /* 0x010fea000383ffff */
[----:B------:R-:W-:Y:S05]  /*8340*/  BRA `(.L_x_106) ;  /* 0xffffffe400647947 */ /* 0x000fea000383ffff */
        .weak           $__internal_0_$__cuda_sm10x_tcgen05_guardrail_trap_col_being_dealloced_not_returned_by_alloc
        .type           $__internal_0_$__cuda_sm10x_tcgen05_guardrail_trap_col_being_dealloced_not_returned_by_alloc,@function
        .size           $__internal_0_$__cuda_sm10x_tcgen05_guardrail_trap_col_being_dealloced_not_returned_by_alloc,($__internal_1_$__cuda_sm10x_tcgen05_guardrail_trap_phase_invalid_during_alloc - $__internal_0_$__cuda_sm10x_tcgen05_guardrail_trap_col_being_dealloced_not_returned_by_alloc)
$__internal_0_$__cuda_sm10x_tcgen05_guardrail_trap_col_being_dealloced_not_returned_by_alloc:
[----:B------:R-:W-:Y:S05]  /*8350*/  BPT.TRAP 0x1 ;  /* 0x000000040000795c */ /* 0x000fea0000300000 */
[----:B------:R-:W-:-:S04]  /*8360*/  HFMA2 R3, -RZ, RZ, 0, 0 ;  /* 0x00000000ff037431 */ /* 0x000fc800000001ff */
[----:B------:R-:W-:Y:S05]  /*8370*/  RET.REL.NODEC R2 `(_ZN7cutlass13device_kernelINS_4gemm6kernel13GemmUniversalIN4cute5tupleIJiiiiEEENS1_10collective13CollectiveMmaINS1_35MainloopSm100TmaUmmaWarpSpecializedILi8ELi2ELi4ENS5_IJNS4_1CILi1EEESB_SB_EEEEENS5_IJNSA_ILi128EEENSA_ILi64EEESF_EEENS_10bfloat16_tENS5_IJSB_llEEESH_NS5_IJlSB_lEEENS4_8TiledMMAINS4_8MMA_AtomIJNS4_20SM100_MMA_F16BF16_SSISH_SH_fLi128ELi64ELNS4_4UMMA5MajorE1ELSO_0ELNSN_7ScaleInE0ELSP_0EEEEEENS4_6LayoutISC_NS5_IJNSA_ILi0EEEST_ST_EEEEENS5_IJNS4_10UnderscoreESW_SW_EEEEENS4_13SM90_TMA_LOADENS4_14ComposedLayoutINS4_7SwizzleILi3ELi4ELi3EEENS4_18smem_ptr_flag_bitsILi16EEENSS_INS5_IJSF_NSA_ILi8EEEEEENS5_IJSB_SF_EEEEEEEvNS4_8identityESZ_NS10_IS12_S14_NSS_INS5_IJS15_SF_EEENS5_IJSF_SB_EEEEEEEvS1A_EENS_8epilogue10collective18CollectiveEpilogueINS1G_23Sm100TmaWarpSpecializedILi3ELi2ELi32ELb1ELb0EEEJSG_NS5_IJNSS_ISE_SB_EENSS_INSA_ILi32EEESB_EEEEESH_SJ_SH_SJ_NS1G_6fusion15FusionCallbacksIS1K_NS1P_17LinearCombinationISH_fSH_fLNS_15FloatRoundStyleE2EEESG_S1O_JEEENS4_5SM1004TMEM4LOAD26SM100_TMEM_LOAD_32dp32b32xESZ_NS10_INS11_ILi2ELi4ELi3EEES14_NSS_INS5_IJS15_S1M_EEENS5_IJS1M_SB_EEEEEEENS4_39AutoVectorizingCopyWithAssumedAlignmentILi128EEENS4_14SM90_TMA_STOREES23_S25_S25_EEEvvEEEEvNT_6ParamsE) ;  /* 0xffffff7c02207950 */ /* 0x000fea0003c3ffff */
        .weak           $__internal_1_$__cuda_sm10x_tcgen05_guardrail_trap_phase_invalid_during_alloc
        .type           $__internal_1_$__cuda_sm10x_tcgen05_guardrail_trap_phase_invalid_during_alloc,@function
        .size           $__internal_1_$__cuda_sm10x_tcgen05_guardrail_trap_phase_invalid_during_alloc,($__internal_2_$__cuda_sm10x_tcgen05_guardrail_trap_unallocated_columns_being_dealloced - $__internal_1_$__cuda_sm10x_tcgen05_guardrail_trap_phase_invalid_during_alloc)
$__internal_1_$__cuda_sm10x_tcgen05_guardrail_trap_phase_invalid_during_alloc:
[----:B------:R-:W-:Y:S05]  /*8380*/  BPT.TRAP 0x1 ;  /* 0x000000040000795c */ /* 0x000fea0000300000 */
[----:B------:R-:W-:-:S04]  /*8390*/  MOV R3, 0x0 ;  /* 0x0000000000037802 */ /* 0x000fc80000000f00 */
[----:B------:R-:W-:Y:S05]  /*83a0*/  RET.REL.NODEC R2 `(_ZN7cutlass13device_kernelINS_4gemm6kernel13GemmUniversalIN4cute5tupleIJiiiiEEENS1_10collective13CollectiveMmaINS1_35MainloopSm100TmaUmmaWarpSpecializedILi8ELi2ELi4ENS5_IJNS4_1CILi1EEESB_SB_EEEEENS5_IJNSA_ILi128EEENSA_ILi64EEESF_EEENS_10bfloat16_tENS5_IJSB_llEEESH_NS5_IJlSB_lEEENS4_8TiledMMAINS4_8MMA_AtomIJNS4_20SM100_MMA_F16BF16_SSISH_SH_fLi128ELi64ELNS4_4UMMA5MajorE1ELSO_0ELNSN_7ScaleInE0ELSP_0EEEEEENS4_6LayoutISC_NS5_IJNSA_ILi0EEEST_ST_EEEEENS5_IJNS4_10UnderscoreESW_SW_EEEEENS4_13SM90_TMA_LOADENS4_14ComposedLayoutINS4_7SwizzleILi3ELi4ELi3EEENS4_18smem_ptr_flag_bitsILi16EEENSS_INS5_IJSF_NSA_ILi8EEEEEENS5_IJSB_SF_EEEEEEEvNS4_8identityESZ_NS10_IS12_S14_NSS_INS5_IJS15_SF_EEENS5_IJSF_SB_EEEEEEEvS1A_EENS_8epilogue10collective18CollectiveEpilogueINS1G_23Sm100TmaWarpSpecializedILi3ELi2ELi32ELb1ELb0EEEJSG_NS5_IJNSS_ISE_SB_EENSS_INSA_ILi32EEESB_EEEEESH_SJ_SH_SJ_NS1G_6fusion15FusionCallbacksIS1K_NS1P_17LinearCombinationISH_fSH_fLNS_15FloatRoundStyleE2EEESG_S1O_JEEENS4_5SM1004TMEM4LOAD26SM100_TMEM_LOAD_32dp32b32xESZ_NS10_INS11_ILi2ELi4ELi3EEES14_NSS_INS5_IJS15_S1M_EEENS5_IJS1M_SB_EEEEEEENS4_39AutoVectorizingCopyWithAssumedAlignmentILi128EEENS4_14SM90_TMA_STOREES23_S25_S25_EEEvvEEEEvNT_6ParamsE) ;  /* 0xffffff7c02147950 */ /* 0x000fea0003c3ffff */
        .weak           $__internal_2_$__cuda_sm10x_tcgen05_guardrail_trap_unallocated_columns_being_dealloced
        .type           $__internal_2_$__cuda_sm10x_tcgen05_guardrail_trap_unallocated_columns_being_dealloced,@function
        .size           $__internal_2_$__cuda_sm10x_tcgen05_guardrail_trap_unallocated_columns_being_dealloced,(.L_x_166 - $__internal_2_$__cuda_sm10x_tcgen05_guardrail_trap_unallocated_columns_being_dealloced)
$__internal_2_$__cuda_sm10x_tcgen05_guardrail_trap_unallocated_columns_being_dealloced:
[----:B------:R-:W-:Y:S05]  /*83b0*/  BPT.TRAP 0x1 ;  /* 0x000000040000795c */ /* 0x000fea0000300000 */
[----:B------:R-:W-:-:S04]  /*83c0*/  HFMA2 R3, -RZ, RZ, 0, 0 ;  /* 0x00000000ff037431 */ /* 0x000fc800000001ff */
[----:B------:R-:W-:Y:S05]  /*83d0*/  RET.REL.NODEC R2 `(_ZN7cutlass13device_kernelINS_4gemm6kernel13GemmUniversalIN4cute5tupleIJiiiiEEENS1_10collective13CollectiveMmaINS1_35MainloopSm100TmaUmmaWarpSpecializedILi8ELi2ELi4ENS5_IJNS4_1CILi1EEESB_SB_EEEEENS5_IJNSA_ILi128EEENSA_ILi64EEESF_EEENS_10bfloat16_tENS5_IJSB_llEEESH_NS5_IJlSB_lEEENS4_8TiledMMAINS4_8MMA_AtomIJNS4_20SM100_MMA_F16BF16_SSISH_SH_fLi128ELi64ELNS4_4UMMA5MajorE1ELSO_0ELNSN_7ScaleInE0ELSP_0EEEEEENS4_6LayoutISC_NS5_IJNSA_ILi0EEEST_ST_EEEEENS5_IJNS4_10UnderscoreESW_SW_EEEEENS4_13SM90_TMA_LOADENS4_14ComposedLayoutINS4_7SwizzleILi3ELi4ELi3EEENS4_18smem_ptr_flag_bitsILi16EEENSS_INS5_IJSF_NSA_ILi8EEEEEENS5_IJSB_SF_EEEEEEEvNS4_8identityESZ_NS10_IS12_S14_NSS_INS5_IJS15_SF_EEENS5_IJSF_SB_EEEEEEEvS1A_EENS_8epilogue10collective18CollectiveEpilogueINS1G_23Sm100TmaWarpSpecializedILi3ELi2ELi32ELb1ELb0EEEJSG_NS5_IJNSS_ISE_SB_EENSS_INSA_ILi32EEESB_EEEEESH_SJ_SH_SJ_NS1G_6fusion15FusionCallbacksIS1K_NS1P_17LinearCombinationISH_fSH_fLNS_15FloatRoundStyleE2EEESG_S1O_JEEENS4_5SM1004TMEM4LOAD26SM100_TMEM_LOAD_32dp32b32xESZ_NS10_INS11_ILi2ELi4ELi3EEES14_NSS_INS5_IJS15_S1M_EEENS5_IJS1M_SB_EEEEEEENS4_39AutoVectorizingCopyWithAssumedAlignmentILi128EEENS4_14SM90_TMA_STOREES23_S25_S25_EEEvvEEEEvNT_6ParamsE) ;  /* 0xffffff7c02087950 */ /* 0x000fea0003c3ffff */
.L_x_165:
[----:B------:R-:W-:-:S00]  /*83e0*/  BRA `(.L_x_165) ;  /* 0xfffffffc00fc7947 */ /* 0x000fc0000383ffff */
[----:B------:R-:W-:-:S00]  /*83f0*/  NOP ;  /* 0x0000000000007918 */ /* 0x000fc00000000000 */
        /* <DEDUP_REMOVED lines=8> */
.L_x_166:


//--------------------- .nv.global.init           --------------------------
	.section	.nv.global.init,"aw",@progbits
.nv.global.init:
	.type		$str$27,@object
	.size		$str$27,($str$28 - $str$27)
$str$27:
        /*0000*/ 	.byte	0x28, 0x61, 0x64, 0x64, 0x72, 0x65, 0x73, 0x73, 0x20, 0x26, 0x20, 0x6d, 0x61, 0x73, 0x6b, 0x29
        /*0010*/ 	.byte	0x20, 0x3d, 0x3d, 0x20, 0x30, 0x00
	.type		$str$28,@object
	.size		$str$28,($str$26 - $str$28)
$str$28:
        /*0016*/ 	.byte	0x2f, 0x74, 0x6d, 0x70, 0x2f, 0x63, 0x75, 0x74, 0x6c, 0x61, 0x73, 0x73, 0x5f, 0x73, 0x77, 0x65
        /*0026*/ 	.byte	0x65, 0x70, 0x5f, 0x73, 0x72, 0x63, 0x2f, 0x69, 0x6e, 0x63, 0x6c, 0x75, 0x64, 0x65, 0x2f, 0x63
        /*0036*/ 	.byte	0x75, 0x74, 0x65, 0x2f, 0x70, 0x6f, 0x69, 0x6e, 0x74, 0x65, 0x72, 0x5f, 0x66, 0x6c, 0x61, 0x67
        /*0046*/ 	.byte	0x67, 0x65, 0x64, 0x2e, 0x68, 0x70, 0x70, 0x00
	.type		$str$26,@object
	.size		$str$26,($str$25 - $str$26)
$str$26:
        /*004e*/ 	.byte	0x2f, 0x74, 0x6d, 0x70, 0x2f, 0x63, 0x75, 0x74, 0x6c, 0x61, 0x73, 0x73, 0x5f, 0x73, 0x77, 0x65
        /*005e*/ 	.byte	0x65, 0x70, 0x5f, 0x73, 0x72, 0x63, 0x2f, 0x69, 0x6e, 0x63, 0x6c, 0x75, 0x64, 0x65, 0x2f, 0x63
        /*006e*/ 	.byte	0x75, 0x74, 0x65, 0x2f, 0x61, 0x74, 0x6f, 0x6d, 0x2f, 0x63, 0x6f, 0x70, 0x79, 0x5f, 0x74, 0x72
        /*007e*/ 	.byte	0x61, 0x69, 0x74, 0x73, 0x5f, 0x73, 0x6d, 0x31, 0x30, 0x30, 0x2e, 0x68, 0x70, 0x70, 0x00
	.type		$str$25,@object
	.size		$str$25,(__unnamed_1 - $str$25)
$str$25:
        /*008d*/ 	.byte	0x28, 0x28, 0x75, 0x69, 0x6e, 0x74, 0x33, 0x32, 0x5f, 0x74, 0x28, 0x74, 0x68, 0x72, 0x65, 0x61
        /*009d*/ 	.byte	0x64, 0x49, 0x64, 0x78, 0x2e, 0x78, 0x29, 0x20, 0x2f, 0x20, 0x33, 0x32, 0x29, 0x20, 0x25, 0x20
        /*00ad*/ 	.byte	0x34, 0x29, 0x20, 0x3d, 0x3d, 0x20, 0x28, 0x28, 0x28, 0x74, 0x6d, 0x65, 0x6d, 0x5f, 0x61, 0x64
        /*00bd*/ 	.byte	0x64, 0x72, 0x20, 0x3e, 0x3e, 0x20, 0x31, 0x36, 0x29, 0x20, 0x2f, 0x20, 0x33, 0x32, 0x29, 0x20
        /*00cd*/ 	.byte	0x25, 0x20, 0x34, 0x29, 0x00
	.type		__unnamed_1,@object
	.size		__unnamed_1,(__unnamed_2 - __unnamed_1)
__unnamed_1:
        /*00d2*/ 	.byte	0x61, 0x75, 0x74, 0x6f, 0x20, 0x63, 0x75, 0x74, 0x65, 0x3a, 0x3a, 0x61, 0x73, 0x5f, 0x70, 0x6f
        /* <DEDUP_REMOVED lines=24> */
        /*0262*/ 	.byte	0x34, 0x30, 0x39, 0x36, 0x3e, 0x3e, 0x3e, 0x3e, 0x5d, 0x00
	.type		__unnamed_2,@object
	.size		__unnamed_2,(.L_2 - __unnamed_2)
__unnamed_2:
        /* <DEDUP_REMOVED lines=42> */
        /*050c*/ 	.byte	0x3e, 0x3e, 0x5d, 0x00
.L_2:


//--------------------- .nv.shared._ZN7cutlass13device_kernelINS_4gemm6kernel13GemmUniversalIN4cute5tupleIJiiiiEEENS1_10collective13CollectiveMmaINS1_35MainloopSm100TmaUmmaWarpSpecializedILi8ELi2ELi4ENS5_IJNS4_1CILi1EEESB_SB_EEEEENS5_IJNSA_ILi128EEENSA_ILi64EEESF_EEENS_10bfloat16_tENS5_IJSB_llEEESH_NS5_IJlSB_lEEENS4_8TiledMMAINS4_8MMA_AtomIJNS4_20SM100_MMA_F16BF16_SSISH_SH_fLi128ELi64ELNS4_4UMMA5MajorE1ELSO_0ELNSN_7ScaleInE0ELSP_0EEEEEENS4_6LayoutISC_NS5_IJNSA_ILi0EEEST_ST_EEEEENS5_IJNS4_10UnderscoreESW_SW_EEEEENS4_13SM90_TMA_LOADENS4_14ComposedLayoutINS4_7SwizzleILi3ELi4ELi3EEENS4_18smem_ptr_flag_bitsILi16EEENSS_INS5_IJSF_NSA_ILi8EEEEEENS5_IJSB_SF_EEEEEEEvNS4_8identityESZ_NS10_IS12_S14_NSS_INS5_IJS15_SF_EEENS5_IJSF_SB_EEEEEEEvS1A_EENS_8epilogue10collective18CollectiveEpilogueINS1G_23Sm100TmaWarpSpecializedILi3ELi2ELi32ELb1ELb0EEEJSG_NS5_IJNSS_ISE_SB_EENSS_INSA_ILi32EEESB_EEEEESH_SJ_SH_SJ_NS1G_6fusion15FusionCallbacksIS1K_NS1P_17LinearCombinationISH_fSH_fLNS_15FloatRoundStyleE2EEESG_S1O_JEEENS4_5SM1004TMEM4LOAD26SM100_TMEM_LOAD_32dp32b32xESZ_NS10_INS11_ILi2ELi4ELi3EEES14_NSS_INS5_IJS15_S1M_EEENS5_IJS1M_SB_EEEEEEENS4_39AutoVectorizingCopyWithAssumedAlignmentILi128EEENS4_14SM90_TMA_STOREES23_S25_S25_EEEvvEEEEvNT_6ParamsE --------------------------
	.section	.nv.shared._ZN7cutlass13device_kernelINS_4gemm6kernel13GemmUniversalIN4cute5tupleIJiiiiEEENS1_10collective13CollectiveMmaINS1_35MainloopSm100TmaUmmaWarpSpecializedILi8ELi2ELi4ENS5_IJNS4_1CILi1EEESB_SB_EEEEENS5_IJNSA_ILi128EEENSA_ILi64EEESF_EEENS_10bfloat16_tENS5_IJSB_llEEESH_NS5_IJlSB_lEEENS4_8TiledMMAINS4_8MMA_AtomIJNS4_20SM100_MMA_F16BF16_SSISH_SH_fLi128ELi64ELNS4_4UMMA5MajorE1ELSO_0ELNSN_7ScaleInE0ELSP_0EEEEEENS4_6LayoutISC_NS5_IJNSA_ILi0EEEST_ST_EEEEENS5_IJNS4_10UnderscoreESW_SW_EEEEENS4_13SM90_TMA_LOADENS4_14ComposedLayoutINS4_7SwizzleILi3ELi4ELi3EEENS4_18smem_ptr_flag_bitsILi16EEENSS_INS5_IJSF_NSA_ILi8EEEEEENS5_IJSB_SF_EEEEEEEvNS4_8identityESZ_NS10_IS12_S14_NSS_INS5_IJS15_SF_EEENS5_IJSF_SB_EEEEEEEvS1A_EENS_8epilogue10collective18CollectiveEpilogueINS1G_23Sm100TmaWarpSpecializedILi3ELi2ELi32ELb1ELb0EEEJSG_NS5_IJNSS_ISE_SB_EENSS_INSA_ILi32EEESB_EEEEESH_SJ_SH_SJ_NS1G_6fusion15FusionCallbacksIS1K_NS1P_17LinearCombinationISH_fSH_fLNS_15FloatRoundStyleE2EEESG_S1O_JEEENS4_5SM1004TMEM4LOAD26SM100_TMEM_LOAD_32dp32b32xESZ_NS10_INS11_ILi2ELi4ELi3EEES14_NSS_INS5_IJS15_S1M_EEENS5_IJS1M_SB_EEEEEEENS4_39AutoVectorizingCopyWithAssumedAlignmentILi128EEENS4_14SM90_TMA_STOREES23_S25_S25_EEEvvEEEEvNT_6ParamsE,"aw",@nobits
	.sectionflags	@""
	.align	16
	.zero		1024


//--------------------- .nv.shared.reserved.0     --------------------------
	.section	.nv.shared.reserved.0,"aw",@nobits
	.weak		__nv_reservedSMEM_offset_0_alias
	.size		__nv_reservedSMEM_offset_0_alias, 0, 64
	.other		__nv_reservedSMEM_offset_0_alias,@"STO_CUDA_RESERVED_SHARED STV_DEFAULT"
__nv_reservedSMEM_offset_0_alias:
	.zero		0
.nv.shared.reserved.0:
	.zero		64
	.weak		__nv_reservedSMEM_tcgen05_partition
	.type		__nv_reservedSMEM_tcgen05_partition,@object
	.size		__nv_reservedSMEM_tcgen05_partition,(.L_0 - __nv_reservedSMEM_tcgen05_partition)
__nv_reservedSMEM_tcgen05_partition:
	.zero		32
.L_0:


//--------------------- .nv.global                --------------------------
	.section	.nv.global,"aw",@nobits
.nv.global:
	.type		_ZN40_INTERNAL_4e01bd78_4_k_cu_714c9c34_330324cute1_E,@object
	.size		_ZN40_INTERNAL_4e01bd78_4_k_cu_714c9c34_330324cute1_E,(_ZN40_INTERNAL_4e01bd78_4_k_cu_714c9c34_330324cuda3std3__45__cpo6cbeginE - _ZN40_INTERNAL_4e01bd78_4_k_cu_714c9c34_330324cute1_E)
_ZN40_INTERNAL_4e01bd78_4_k_cu_714c9c34_330324cute1_E:
	.zero		1
	.type		_ZN40_INTERNAL_4e01bd78_4_k_cu_714c9c34_330324cuda3std3__45__cpo6cbeginE,@object
	.size		_ZN40_INTERNAL_4e01bd78_4_k_cu_714c9c34_330324cuda3std3__45__cpo6cbeginE,(_ZN40_INTERNAL_4e01bd78_4_k_cu_714c9c34_330324cuda3std3__48in_placeE - _ZN40_INTERNAL_4e01bd78_4_k_cu_714c9c34_330324cuda3std3__45__cpo6cbeginE)
_ZN40_INTERNAL_4e01bd78_4_k_cu_714c9c34_330324cuda3std3__45__cpo6cbeginE:
	.zero		1
	.type		_ZN40_INTERNAL_4e01bd78_4_k_cu_714c9c34_330324cuda3std3__48in_placeE,@object
	.size		_ZN40_INTERNAL_4e01bd78_4_k_cu_714c9c34_330324cuda3std3__48in_placeE,(_ZN40_INTERNAL_4e01bd78_4_k_cu_714c9c34_330324cuda3std6ranges3__45__cpo9iter_moveE - _ZN40_INTERNAL_4e01bd78_4_k_cu_714c9c34_330324cuda3std3__48in_placeE)
_ZN40_INTERNAL_4e01bd78_4_k_cu_714c9c34_330324cuda3std3__48in_placeE:
	.zero		1
	.type		_ZN40_INTERNAL_4e01bd78_4_k_cu_714c9c34_330324cuda3std6ranges3__45__cpo9iter_moveE,@object
	.size		_ZN40_INTERNAL_4e01bd78_4_k_cu_714c9c34_330324cuda3std6ranges3__45__cpo9iter_moveE,(_ZN40_INTERNAL_4e01bd78_4_k_cu_714c9c34_330324cuda3std3__45__cpo5beginE - _ZN40_INTERNAL_4e01bd78_4_k_cu_714c9c34_330324cuda3std6ranges3__45__cpo9iter_moveE)
_ZN40_INTERNAL_4e01bd78_4_k_cu_714c9c34_330324cuda3std6ranges3__45__cpo9iter_moveE:
	.zero		1
	.type		_ZN40_INTERNAL_4e01bd78_4_k_cu_714c9c34_330324cuda3std3__45__cpo5beginE,@object
	.size		_ZN40_INTERNAL_4e01bd78_4_k_cu_714c9c34_330324cuda3std3__45__cpo5beginE,(_ZN40_INTERNAL_4e01bd78_4_k_cu_714c9c34_330324cuda3std3__442_GLOBAL__N__4e01bd78_4_k_cu_714c9c34_330326ignoreE - _ZN40_INTERNAL_4e01bd78_4_k_cu_714c9c34_330324cuda3std3__45__cpo5beginE)
_ZN40_INTERNAL_4e01bd78_4_k_cu_714c9c34_330324cuda3std3__45__cpo5beginE:
	.zero		1
	.type		_ZN40_INTERNAL_4e01bd78_4_k_cu_714c9c34_330324cuda3std3__442_GLOBAL__N__4e01bd78_4_k_cu_714c9c34_330326ignoreE,@object
	.size		_ZN40_INTERNAL_4e01bd78_4_k_cu_714c9c34_330324cuda3std3__442_GLOBAL__N__4e01bd78_4_k_cu_714c9c34_330326ignoreE,(_ZN40_INTERNAL_4e01bd78_4_k_cu_714c9c34_330324cute7productE - _ZN40_INTERNAL_4e01bd78_4_k_cu_714c9c34_330324cuda3std3__442_GLOBAL__N__4e01bd78_4_k_cu_714c9c34_330326ignoreE)
_ZN40_INTERNAL_4e01bd78_4_k_cu_714c9c34_330324cuda3std3__442_GLOBAL__N__4e01bd78_4_k_cu_714c9c34_330326ignoreE:
	.zero		1
	.type		_ZN40_INTERNAL_4e01bd78_4_k_cu_714c9c34_330324cute7productE,@object
	.size		_ZN40_INTERNAL_4e01bd78_4_k_cu_714c9c34_330324cute7productE,(_ZN40_INTERNAL_4e01bd78_4_k_cu_714c9c34_330324cuda3std3__45__cpo3endE - _ZN40_INTERNAL_4e01bd78_4_k_cu_714c9c34_330324cute7productE)
_ZN40_INTERNAL_4e01bd78_4_k_cu_714c9c34_330324cute7productE:
	.zero		1
	.type		_ZN40_INTERNAL_4e01bd78_4_k_cu_714c9c34_330324cuda3std3__45__cpo3endE,@object
	.size		_ZN40_INTERNAL_4e01bd78_4_k_cu_714c9c34_330324cuda3std3__45__cpo3endE,(_ZN40_INTERNAL_4e01bd78_4_k_cu_714c9c34_330324cuda3std3__419piecewise_constructE - _ZN40_INTERNAL_4e01bd78_4_k_cu_714c9c34_330324cuda3std3__45__cpo3endE)
_ZN40_INTERNAL_4e01bd78_4_k_cu_714c9c34_330324cuda3std3__45__cpo3endE:
	.zero		1
	.type		_ZN40_INTERNAL_4e01bd78_4_k_cu_714c9c34_330324cuda3std3__419piecewise_constructE,@object
	.size		_ZN40_INTERNAL_4e01bd78_4_k_cu_714c9c34_330324cuda3std3__419piecewise_constructE,(_ZN40_INTERNAL_4e01bd78_4_k_cu_714c9c34_330324cuda3std3__45__cpo4cendE - _ZN40_INTERNAL_4e01bd78_4_k_cu_714c9c34_330324cuda3std3__419piecewise_constructE)
_ZN40_INTERNAL_4e01bd78_4_k_cu_714c9c34_330324cuda3std3__419piecewise_constructE:
	.zero		1
	.type		_ZN40_INTERNAL_4e01bd78_4_k_cu_714c9c34_330324cuda3std3__45__cpo4cendE,@object
	.size		_ZN40_INTERNAL_4e01bd78_4_k_cu_714c9c34_330324cuda3std3__45__cpo4cendE,(_ZN40_INTERNAL_4e01bd78_4_k_cu_714c9c34_330324cuda3std6ranges3__45__cpo4swapE - _ZN40_INTERNAL_4e01bd78_4_k_cu_714c9c34_330324cuda3std3__45__cpo4cendE)
_ZN40_INTERNAL_4e01bd78_4_k_cu_714c9c34_330324cuda3std3__45__cpo4cendE:
	.zero		1
	.type		_ZN40_INTERNAL_4e01bd78_4_k_cu_714c9c34_330324cuda3std6ranges3__45__cpo4swapE,@object
	.size		_ZN40_INTERNAL_4e01bd78_4_k_cu_714c9c34_330324cuda3std6ranges3__45__cpo4swapE,(.L_10 - _ZN40_INTERNAL_4e01bd78_4_k_cu_714c9c34_330324cuda3std6ranges3__45__cpo4swapE)
_ZN40_INTERNAL_4e01bd78_4_k_cu_714c9c34_330324cuda3std6ranges3__45__cpo4swapE:
	.zero		1
.L_10:


//--------------------- .nv.constant0._ZN7cutlass13device_kernelINS_4gemm6kernel13GemmUniversalIN4cute5tupleIJiiiiEEENS1_10collective13CollectiveMmaINS1_35MainloopSm100TmaUmmaWarpSpecializedILi8ELi2ELi4ENS5_IJNS4_1CILi1EEESB_SB_EEEEENS5_IJNSA_ILi128EEENSA_ILi64EEESF_EEENS_10bfloat16_tENS5_IJSB_llEEESH_NS5_IJlSB_lEEENS4_8TiledMMAINS4_8MMA_AtomIJNS4_20SM100_MMA_F16BF16_SSISH_SH_fLi128ELi64ELNS4_4UMMA5MajorE1ELSO_0ELNSN_7ScaleInE0ELSP_0EEEEEENS4_6LayoutISC_NS5_IJNSA_ILi0EEEST_ST_EEEEENS5_IJNS4_10UnderscoreESW_SW_EEEEENS4_13SM90_TMA_LOADENS4_14ComposedLayoutINS4_7SwizzleILi3ELi4ELi3EEENS4_18smem_ptr_flag_bitsILi16EEENSS_INS5_IJSF_NSA_ILi8EEEEEENS5_IJSB_SF_EEEEEEEvNS4_8identityESZ_NS10_IS12_S14_NSS_INS5_IJS15_SF_EEENS5_IJSF_SB_EEEEEEEvS1A_EENS_8epilogue10collective18CollectiveEpilogueINS1G_23Sm100TmaWarpSpecializedILi3ELi2ELi32ELb1ELb0EEEJSG_NS5_IJNSS_ISE_SB_EENSS_INSA_ILi32EEESB_EEEEESH_SJ_SH_SJ_NS1G_6fusion15FusionCallbacksIS1K_NS1P_17LinearCombinationISH_fSH_fLNS_15FloatRoundStyleE2EEESG_S1O_JEEENS4_5SM1004TMEM4LOAD26SM100_TMEM_LOAD_32dp32b32xESZ_NS10_INS11_ILi2ELi4ELi3EEES14_NSS_INS5_IJS15_S1M_EEENS5_IJS1M_SB_EEEEEEENS4_39AutoVectorizingCopyWithAssumedAlignmentILi128EEENS4_14SM90_TMA_STOREES23_S25_S25_EEEvvEEEEvNT_6ParamsE --------------------------
	.section	.nv.constant0._ZN7cutlass13device_kernelINS_4gemm6kernel13GemmUniversalIN4cute5tupleIJiiiiEEENS1_10collective13CollectiveMmaINS1_35MainloopSm100TmaUmmaWarpSpecializedILi8ELi2ELi4ENS5_IJNS4_1CILi1EEESB_SB_EEEEENS5_IJNSA_ILi128EEENSA_ILi64EEESF_EEENS_10bfloat16_tENS5_IJSB_llEEESH_NS5_IJlSB_lEEENS4_8TiledMMAINS4_8MMA_AtomIJNS4_20SM100_MMA_F16BF16_SSISH_SH_fLi128ELi64ELNS4_4UMMA5MajorE1ELSO_0ELNSN_7ScaleInE0ELSP_0EEEEEENS4_6LayoutISC_NS5_IJNSA_ILi0EEEST_ST_EEEEENS5_IJNS4_10UnderscoreESW_SW_EEEEENS4_13SM90_TMA_LOADENS4_14ComposedLayoutINS4_7SwizzleILi3ELi4ELi3EEENS4_18smem_ptr_flag_bitsILi16EEENSS_INS5_IJSF_NSA_ILi8EEEEEENS5_IJSB_SF_EEEEEEEvNS4_8identityESZ_NS10_IS12_S14_NSS_INS5_IJS15_SF_EEENS5_IJSF_SB_EEEEEEEvS1A_EENS_8epilogue10collective18CollectiveEpilogueINS1G_23Sm100TmaWarpSpecializedILi3ELi2ELi32ELb1ELb0EEEJSG_NS5_IJNSS_ISE_SB_EENSS_INSA_ILi32EEESB_EEEEESH_SJ_SH_SJ_NS1G_6fusion15FusionCallbacksIS1K_NS1P_17LinearCombinationISH_fSH_fLNS_15FloatRoundStyleE2EEESG_S1O_JEEENS4_5SM1004TMEM4LOAD26SM100_TMEM_LOAD_32dp32b32xESZ_NS10_INS11_ILi2ELi4ELi3EEES14_NSS_INS5_IJS15_S1M_EEENS5_IJS1M_SB_EEEEEEENS4_39AutoVectorizingCopyWithAssumedAlignmentILi128EEENS4_14SM90_TMA_STOREES23_S25_S25_EEEvvEEEEvNT_6ParamsE,"a",@progbits
	.sectionflags	@""
	.align	4
.nv.constant0._ZN7cutlass13device_kernelINS_4gemm6kernel13GemmUniversalIN4cute5tupleIJiiiiEEENS1_10collective13CollectiveMmaINS1_35MainloopSm100TmaUmmaWarpSpecializedILi8ELi2ELi4ENS5_IJNS4_1CILi1EEESB_SB_EEEEENS5_IJNSA_ILi128EEENSA_ILi64EEESF_EEENS_10bfloat16_tENS5_IJSB_llEEESH_NS5_IJlSB_lEEENS4_8TiledMMAINS4_8MMA_AtomIJNS4_20SM100_MMA_F16BF16_SSISH_SH_fLi128ELi64ELNS4_4UMMA5MajorE1ELSO_0ELNSN_7ScaleInE0ELSP_0EEEEEENS4_6LayoutISC_NS5_IJNSA_ILi0EEEST_ST_EEEEENS5_IJNS4_10UnderscoreESW_SW_EEEEENS4_13SM90_TMA_LOADENS4_14ComposedLayoutINS4_7SwizzleILi3ELi4ELi3EEENS4_18smem_ptr_flag_bitsILi16EEENSS_INS5_IJSF_NSA_ILi8EEEEEENS5_IJSB_SF_EEEEEEEvNS4_8identityESZ_NS10_IS12_S14_NSS_INS5_IJS15_SF_EEENS5_IJSF_SB_EEEEEEEvS1A_EENS_8epilogue10collective18CollectiveEpilogueINS1G_23Sm100TmaWarpSpecializedILi3ELi2ELi32ELb1ELb0EEEJSG_NS5_IJNSS_ISE_SB_EENSS_INSA_ILi32EEESB_EEEEESH_SJ_SH_SJ_NS1G_6fusion15FusionCallbacksIS1K_NS1P_17LinearCombinationISH_fSH_fLNS_15FloatRoundStyleE2EEESG_S1O_JEEENS4_5SM1004TMEM4LOAD26SM100_TMEM_LOAD_32dp32b32xESZ_NS10_INS11_ILi2ELi4ELi3EEES14_NSS_INS5_IJS15_S1M_EEENS5_IJS1M_SB_EEEEEEENS4_39AutoVectorizingCopyWithAssumedAlignmentILi128EEENS4_14SM90_TMA_STOREES23_S25_S25_EEEvvEEEEvNT_6ParamsE:
	.zero		2944


//--------------------- SYMBOLS --------------------------

	.type		.nv.reservedSmem.offset0,@object
	.size		.nv.reservedSmem.offset0,0x4
	.type		.nv.reservedSmem.cap,@object
	.size		.nv.reservedSmem.cap,0x4
	.type		__assertfail,@function
